//
// Generated by NVIDIA NVVM Compiler
//
// Compiler Build ID: CL-36424714
// Cuda compilation tools, release 13.0, V13.0.88
// Based on NVVM 20.0.0
//

.version 9.0
.target sm_100
.address_size 64

	// .globl	_Z13tokenizeWordsPKcPiS1_P8WordDataP12UTF8TokenMapiS1_
.global .align 1 .b8 _ZN34_INTERNAL_1296a2c2_4_k_cu_3b5a12fd4cuda3std3__45__cpo5beginE[1];
.global .align 1 .b8 _ZN34_INTERNAL_1296a2c2_4_k_cu_3b5a12fd4cuda3std3__45__cpo3endE[1];
.global .align 1 .b8 _ZN34_INTERNAL_1296a2c2_4_k_cu_3b5a12fd4cuda3std3__45__cpo6cbeginE[1];
.global .align 1 .b8 _ZN34_INTERNAL_1296a2c2_4_k_cu_3b5a12fd4cuda3std3__45__cpo4cendE[1];
.global .align 1 .b8 _ZN34_INTERNAL_1296a2c2_4_k_cu_3b5a12fd4cuda3std3__45__cpo6rbeginE[1];
.global .align 1 .b8 _ZN34_INTERNAL_1296a2c2_4_k_cu_3b5a12fd4cuda3std3__45__cpo4rendE[1];
.global .align 1 .b8 _ZN34_INTERNAL_1296a2c2_4_k_cu_3b5a12fd4cuda3std3__45__cpo7crbeginE[1];
.global .align 1 .b8 _ZN34_INTERNAL_1296a2c2_4_k_cu_3b5a12fd4cuda3std3__45__cpo5crendE[1];
.global .align 1 .b8 _ZN34_INTERNAL_1296a2c2_4_k_cu_3b5a12fd4cuda3std3__436_GLOBAL__N__1296a2c2_4_k_cu_3b5a12fd6ignoreE[1];
.global .align 1 .b8 _ZN34_INTERNAL_1296a2c2_4_k_cu_3b5a12fd4cuda3std3__419piecewise_constructE[1];
.global .align 1 .b8 _ZN34_INTERNAL_1296a2c2_4_k_cu_3b5a12fd4cuda3std3__48in_placeE[1];
.global .align 1 .b8 _ZN34_INTERNAL_1296a2c2_4_k_cu_3b5a12fd4cuda3std3__420unreachable_sentinelE[1];
.global .align 1 .b8 _ZN34_INTERNAL_1296a2c2_4_k_cu_3b5a12fd4cuda3std3__47nulloptE[1];
.global .align 1 .b8 _ZN34_INTERNAL_1296a2c2_4_k_cu_3b5a12fd4cuda3std3__48unexpectE[1];
.global .align 1 .b8 _ZN34_INTERNAL_1296a2c2_4_k_cu_3b5a12fd4cuda3std6ranges3__45__cpo4swapE[1];
.global .align 1 .b8 _ZN34_INTERNAL_1296a2c2_4_k_cu_3b5a12fd4cuda3std6ranges3__45__cpo9iter_moveE[1];
.global .align 1 .b8 _ZN34_INTERNAL_1296a2c2_4_k_cu_3b5a12fd4cuda3std6ranges3__45__cpo5beginE[1];
.global .align 1 .b8 _ZN34_INTERNAL_1296a2c2_4_k_cu_3b5a12fd4cuda3std6ranges3__45__cpo3endE[1];
.global .align 1 .b8 _ZN34_INTERNAL_1296a2c2_4_k_cu_3b5a12fd4cuda3std6ranges3__45__cpo6cbeginE[1];
.global .align 1 .b8 _ZN34_INTERNAL_1296a2c2_4_k_cu_3b5a12fd4cuda3std6ranges3__45__cpo4cendE[1];
.global .align 1 .b8 _ZN34_INTERNAL_1296a2c2_4_k_cu_3b5a12fd4cuda3std6ranges3__45__cpo7advanceE[1];
.global .align 1 .b8 _ZN34_INTERNAL_1296a2c2_4_k_cu_3b5a12fd4cuda3std6ranges3__45__cpo9iter_swapE[1];
.global .align 1 .b8 _ZN34_INTERNAL_1296a2c2_4_k_cu_3b5a12fd4cuda3std6ranges3__45__cpo4nextE[1];
.global .align 1 .b8 _ZN34_INTERNAL_1296a2c2_4_k_cu_3b5a12fd4cuda3std6ranges3__45__cpo4prevE[1];
.global .align 1 .b8 _ZN34_INTERNAL_1296a2c2_4_k_cu_3b5a12fd4cuda3std6ranges3__45__cpo4dataE[1];
.global .align 1 .b8 _ZN34_INTERNAL_1296a2c2_4_k_cu_3b5a12fd4cuda3std6ranges3__45__cpo5cdataE[1];
.global .align 1 .b8 _ZN34_INTERNAL_1296a2c2_4_k_cu_3b5a12fd4cuda3std6ranges3__45__cpo4sizeE[1];
.global .align 1 .b8 _ZN34_INTERNAL_1296a2c2_4_k_cu_3b5a12fd4cuda3std6ranges3__45__cpo5ssizeE[1];
.global .align 1 .b8 _ZN34_INTERNAL_1296a2c2_4_k_cu_3b5a12fd4cuda3std6ranges3__45__cpo8distanceE[1];
.global .align 1 .b8 _ZN34_INTERNAL_1296a2c2_4_k_cu_3b5a12fd6thrust24THRUST_300001_SM_1000_NS8cuda_cub3parE[1];
.global .align 1 .b8 _ZN34_INTERNAL_1296a2c2_4_k_cu_3b5a12fd6thrust24THRUST_300001_SM_1000_NS8cuda_cub10par_nosyncE[1];
.global .align 1 .b8 _ZN34_INTERNAL_1296a2c2_4_k_cu_3b5a12fd6thrust24THRUST_300001_SM_1000_NS6system6detail10sequential3seqE[1];
.global .align 1 .b8 _ZN34_INTERNAL_1296a2c2_4_k_cu_3b5a12fd6thrust24THRUST_300001_SM_1000_NS6system3cpp3parE[1];
.global .align 1 .b8 _ZN34_INTERNAL_1296a2c2_4_k_cu_3b5a12fd6thrust24THRUST_300001_SM_1000_NS12placeholders2_1E[1];
.global .align 1 .b8 _ZN34_INTERNAL_1296a2c2_4_k_cu_3b5a12fd6thrust24THRUST_300001_SM_1000_NS12placeholders2_2E[1];
.global .align 1 .b8 _ZN34_INTERNAL_1296a2c2_4_k_cu_3b5a12fd6thrust24THRUST_300001_SM_1000_NS12placeholders2_3E[1];
.global .align 1 .b8 _ZN34_INTERNAL_1296a2c2_4_k_cu_3b5a12fd6thrust24THRUST_300001_SM_1000_NS12placeholders2_4E[1];
.global .align 1 .b8 _ZN34_INTERNAL_1296a2c2_4_k_cu_3b5a12fd6thrust24THRUST_300001_SM_1000_NS12placeholders2_5E[1];
.global .align 1 .b8 _ZN34_INTERNAL_1296a2c2_4_k_cu_3b5a12fd6thrust24THRUST_300001_SM_1000_NS12placeholders2_6E[1];
.global .align 1 .b8 _ZN34_INTERNAL_1296a2c2_4_k_cu_3b5a12fd6thrust24THRUST_300001_SM_1000_NS12placeholders2_7E[1];
.global .align 1 .b8 _ZN34_INTERNAL_1296a2c2_4_k_cu_3b5a12fd6thrust24THRUST_300001_SM_1000_NS12placeholders2_8E[1];
.global .align 1 .b8 _ZN34_INTERNAL_1296a2c2_4_k_cu_3b5a12fd6thrust24THRUST_300001_SM_1000_NS12placeholders2_9E[1];
.global .align 1 .b8 _ZN34_INTERNAL_1296a2c2_4_k_cu_3b5a12fd6thrust24THRUST_300001_SM_1000_NS12placeholders3_10E[1];
.global .align 1 .b8 _ZN34_INTERNAL_1296a2c2_4_k_cu_3b5a12fd6thrust24THRUST_300001_SM_1000_NS3seqE[1];
.global .align 1 .b8 _ZN34_INTERNAL_1296a2c2_4_k_cu_3b5a12fd6thrust24THRUST_300001_SM_1000_NS6deviceE[1];
.extern .shared .align 16 .b8 shared_mem[];

.visible .entry _Z13tokenizeWordsPKcPiS1_P8WordDataP12UTF8TokenMapiS1_(
	.param .u64 .ptr .align 1 _Z13tokenizeWordsPKcPiS1_P8WordDataP12UTF8TokenMapiS1__param_0,
	.param .u64 .ptr .align 1 _Z13tokenizeWordsPKcPiS1_P8WordDataP12UTF8TokenMapiS1__param_1,
	.param .u64 .ptr .align 1 _Z13tokenizeWordsPKcPiS1_P8WordDataP12UTF8TokenMapiS1__param_2,
	.param .u64 .ptr .align 1 _Z13tokenizeWordsPKcPiS1_P8WordDataP12UTF8TokenMapiS1__param_3,
	.param .u64 .ptr .align 1 _Z13tokenizeWordsPKcPiS1_P8WordDataP12UTF8TokenMapiS1__param_4,
	.param .u32 _Z13tokenizeWordsPKcPiS1_P8WordDataP12UTF8TokenMapiS1__param_5,
	.param .u64 .ptr .align 1 _Z13tokenizeWordsPKcPiS1_P8WordDataP12UTF8TokenMapiS1__param_6
)
{
	.reg .pred 	%p<35>;
	.reg .b16 	%rs<16>;
	.reg .b32 	%r<75>;
	.reg .b64 	%rd<29>;

	ld.param.u64 	%rd6, [_Z13tokenizeWordsPKcPiS1_P8WordDataP12UTF8TokenMapiS1__param_0];
	ld.param.u64 	%rd7, [_Z13tokenizeWordsPKcPiS1_P8WordDataP12UTF8TokenMapiS1__param_1];
	ld.param.u64 	%rd8, [_Z13tokenizeWordsPKcPiS1_P8WordDataP12UTF8TokenMapiS1__param_2];
	ld.param.u64 	%rd10, [_Z13tokenizeWordsPKcPiS1_P8WordDataP12UTF8TokenMapiS1__param_3];
	ld.param.u64 	%rd11, [_Z13tokenizeWordsPKcPiS1_P8WordDataP12UTF8TokenMapiS1__param_4];
	ld.param.u32 	%r22, [_Z13tokenizeWordsPKcPiS1_P8WordDataP12UTF8TokenMapiS1__param_5];
	ld.param.u64 	%rd9, [_Z13tokenizeWordsPKcPiS1_P8WordDataP12UTF8TokenMapiS1__param_6];
	cvta.to.global.u64 	%rd1, %rd11;
	cvta.to.global.u64 	%rd2, %rd9;
	cvta.to.global.u64 	%rd3, %rd10;
	mov.u32 	%r23, %ctaid.x;
	mov.u32 	%r24, %ntid.x;
	mov.u32 	%r25, %tid.x;
	mad.lo.s32 	%r1, %r23, %r24, %r25;
	setp.ge.s32 	%p1, %r1, %r22;
	@%p1 bra 	$L__BB0_40;
	ld.global.u32 	%r26, [%rd3+24];
	setp.lt.s32 	%p2, %r1, %r26;
	@%p2 bra 	$L__BB0_4;
	setp.eq.s64 	%p3, %rd9, 0;
	@%p3 bra 	$L__BB0_40;
	atom.global.or.b32 	%r27, [%rd2], 1;
	bra.uni 	$L__BB0_40;
$L__BB0_4:
	cvta.to.global.u64 	%rd12, %rd7;
	mul.wide.s32 	%rd13, %r1, 4;
	add.s64 	%rd14, %rd12, %rd13;
	ld.global.u32 	%r2, [%rd14];
	cvta.to.global.u64 	%rd15, %rd8;
	add.s64 	%rd16, %rd15, %rd13;
	ld.global.u32 	%r3, [%rd16];
	ld.global.u64 	%rd17, [%rd3+16];
	add.s64 	%rd18, %rd17, %rd13;
	ld.u32 	%r4, [%rd18];
	setp.lt.s32 	%p4, %r4, 0;
	@%p4 bra 	$L__BB0_6;
	ld.global.u32 	%r28, [%rd3+32];
	setp.lt.s32 	%p5, %r4, %r28;
	@%p5 bra 	$L__BB0_8;
$L__BB0_6:
	setp.eq.s64 	%p34, %rd9, 0;
	@%p34 bra 	$L__BB0_40;
	atom.global.or.b32 	%r68, [%rd2+4], 1;
	bra.uni 	$L__BB0_40;
$L__BB0_8:
	setp.lt.s32 	%p6, %r2, 0;
	@%p6 bra 	$L__BB0_15;
	add.s32 	%r29, %r3, %r2;
	ld.global.u32 	%r30, [%rd3+28];
	setp.gt.s32 	%p7, %r29, %r30;
	@%p7 bra 	$L__BB0_15;
	setp.lt.s32 	%p8, %r3, 1;
	mov.b32 	%r74, 0;
	@%p8 bra 	$L__BB0_39;
	cvta.to.global.u64 	%rd4, %rd6;
	mov.b32 	%r74, 0;
	mov.u32 	%r6, %r74;
$L__BB0_12:
	sub.s32 	%r7, %r3, %r6;
	setp.lt.s32 	%p9, %r7, 1;
	@%p9 bra 	$L__BB0_29;
	add.s32 	%r33, %r6, %r2;
	cvt.u64.u32 	%rd19, %r33;
	add.s64 	%rd5, %rd4, %rd19;
	ld.global.s8 	%rs1, [%rd5];
	setp.lt.s16 	%p10, %rs1, 0;
	@%p10 bra 	$L__BB0_17;
	cvt.s32.s16 	%r71, %rs1;
	mov.b32 	%r72, 1;
	bra.uni 	$L__BB0_32;
$L__BB0_15:
	setp.eq.s64 	%p33, %rd9, 0;
	@%p33 bra 	$L__BB0_40;
	atom.global.or.b32 	%r67, [%rd2+8], 1;
	bra.uni 	$L__BB0_40;
$L__BB0_17:
	and.b16  	%rs8, %rs1, -32;
	setp.ne.s16 	%p11, %rs8, -64;
	setp.eq.s32 	%p12, %r7, 1;
	or.pred  	%p13, %p12, %p11;
	@%p13 bra 	$L__BB0_20;
	ld.global.s8 	%rs2, [%rd5+1];
	setp.gt.s16 	%p14, %rs2, -65;
	@%p14 bra 	$L__BB0_20;
	shl.b16 	%rs14, %rs1, 6;
	cvt.u32.u16 	%r57, %rs14;
	and.b32  	%r58, %r57, 1984;
	cvt.u32.u16 	%r59, %rs2;
	and.b32  	%r60, %r59, 63;
	or.b32  	%r71, %r58, %r60;
	mov.b32 	%r72, 2;
	bra.uni 	$L__BB0_32;
$L__BB0_20:
	and.b16  	%rs9, %rs1, -16;
	setp.ne.s16 	%p15, %rs9, -32;
	setp.lt.u32 	%p16, %r7, 3;
	or.pred  	%p17, %p16, %p15;
	@%p17 bra 	$L__BB0_24;
	ld.global.s8 	%rs3, [%rd5+1];
	setp.gt.s16 	%p18, %rs3, -65;
	@%p18 bra 	$L__BB0_24;
	ld.global.s8 	%rs4, [%rd5+2];
	setp.gt.s16 	%p19, %rs4, -65;
	@%p19 bra 	$L__BB0_24;
	shl.b16 	%rs12, %rs1, 12;
	cvt.u32.u16 	%r50, %rs12;
	shl.b16 	%rs13, %rs3, 6;
	cvt.u32.u16 	%r51, %rs13;
	and.b32  	%r52, %r51, 4032;
	or.b32  	%r53, %r52, %r50;
	cvt.u32.u16 	%r54, %rs4;
	and.b32  	%r55, %r54, 63;
	or.b32  	%r71, %r53, %r55;
	mov.b32 	%r72, 3;
	bra.uni 	$L__BB0_32;
$L__BB0_24:
	and.b16  	%rs10, %rs1, -8;
	setp.ne.s16 	%p20, %rs10, -16;
	setp.lt.u32 	%p21, %r7, 4;
	or.pred  	%p22, %p21, %p20;
	@%p22 bra 	$L__BB0_31;
	ld.global.s8 	%rs5, [%rd5+1];
	setp.gt.s16 	%p23, %rs5, -65;
	@%p23 bra 	$L__BB0_31;
	ld.global.s8 	%rs6, [%rd5+2];
	setp.gt.s16 	%p24, %rs6, -65;
	@%p24 bra 	$L__BB0_31;
	ld.global.s8 	%rs7, [%rd5+3];
	setp.gt.s16 	%p25, %rs7, -65;
	@%p25 bra 	$L__BB0_31;
	cvt.u32.u16 	%r37, %rs1;
	shl.b32 	%r38, %r37, 18;
	and.b32  	%r39, %r38, 1835008;
	cvt.u32.u16 	%r40, %rs5;
	shl.b32 	%r41, %r40, 12;
	and.b32  	%r42, %r41, 258048;
	or.b32  	%r43, %r42, %r39;
	shl.b16 	%rs11, %rs6, 6;
	cvt.u32.u16 	%r44, %rs11;
	and.b32  	%r45, %r44, 4032;
	or.b32  	%r46, %r43, %r45;
	cvt.u32.u16 	%r47, %rs7;
	and.b32  	%r48, %r47, 63;
	or.b32  	%r71, %r46, %r48;
	mov.b32 	%r72, 4;
	bra.uni 	$L__BB0_32;
$L__BB0_29:
	setp.eq.s64 	%p32, %rd9, 0;
	@%p32 bra 	$L__BB0_39;
	atom.global.or.b32 	%r66, [%rd2+12], 1;
	bra.uni 	$L__BB0_39;
$L__BB0_31:
	cvt.u32.u16 	%r35, %rs1;
	and.b32  	%r71, %r35, 255;
	mov.b32 	%r72, 1;
$L__BB0_32:
	ld.global.u32 	%r62, [%rd1+12];
	setp.ge.s32 	%p26, %r71, %r62;
	@%p26 bra 	$L__BB0_34;
	ld.global.u64 	%rd20, [%rd1];
	mul.wide.u32 	%rd21, %r71, 4;
	add.s64 	%rd22, %rd20, %rd21;
	ld.u32 	%r73, [%rd22];
	setp.ne.s32 	%p27, %r73, -1;
	@%p27 bra 	$L__BB0_35;
$L__BB0_34:
	ld.global.u32 	%r63, [%rd1+8];
	add.s32 	%r73, %r63, -1;
$L__BB0_35:
	add.s32 	%r18, %r74, %r4;
	ld.global.u32 	%r64, [%rd3+32];
	setp.lt.s32 	%p28, %r18, %r64;
	@%p28 bra 	$L__BB0_38;
	setp.eq.s64 	%p29, %rd9, 0;
	@%p29 bra 	$L__BB0_39;
	atom.global.or.b32 	%r65, [%rd2+16], 1;
	bra.uni 	$L__BB0_39;
$L__BB0_38:
	add.s32 	%r6, %r72, %r6;
	setp.ge.s32 	%p30, %r6, %r3;
	selp.u16 	%rs15, 1, 0, %p30;
	ld.global.u64 	%rd23, [%rd3];
	mul.wide.u32 	%rd24, %r18, 8;
	add.s64 	%rd25, %rd23, %rd24;
	st.u32 	[%rd25], %r73;
	st.u8 	[%rd25+4], %rs15;
	add.s32 	%r74, %r74, 1;
	setp.lt.s32 	%p31, %r6, %r3;
	@%p31 bra 	$L__BB0_12;
$L__BB0_39:
	ld.global.u64 	%rd26, [%rd3+8];
	add.s64 	%rd28, %rd26, %rd13;
	st.u32 	[%rd28], %r74;
$L__BB0_40:
	ret;

}
	// .globl	_Z14findBestBigramPiS_S_iS_S_S_
.visible .entry _Z14findBestBigramPiS_S_iS_S_S_(
	.param .u64 .ptr .align 1 _Z14findBestBigramPiS_S_iS_S_S__param_0,
	.param .u64 .ptr .align 1 _Z14findBestBigramPiS_S_iS_S_S__param_1,
	.param .u64 .ptr .align 1 _Z14findBestBigramPiS_S_iS_S_S__param_2,
	.param .u32 _Z14findBestBigramPiS_S_iS_S_S__param_3,
	.param .u64 .ptr .align 1 _Z14findBestBigramPiS_S_iS_S_S__param_4,
	.param .u64 .ptr .align 1 _Z14findBestBigramPiS_S_iS_S_S__param_5,
	.param .u64 .ptr .align 1 _Z14findBestBigramPiS_S_iS_S_S__param_6
)
{
	.reg .pred 	%p<10>;
	.reg .b32 	%r<51>;
	.reg .b64 	%rd<18>;

	ld.param.u64 	%rd4, [_Z14findBestBigramPiS_S_iS_S_S__param_0];
	ld.param.u64 	%rd5, [_Z14findBestBigramPiS_S_iS_S_S__param_1];
	ld.param.u64 	%rd6, [_Z14findBestBigramPiS_S_iS_S_S__param_2];
	ld.param.u32 	%r24, [_Z14findBestBigramPiS_S_iS_S_S__param_3];
	ld.param.u64 	%rd7, [_Z14findBestBigramPiS_S_iS_S_S__param_4];
	ld.param.u64 	%rd8, [_Z14findBestBigramPiS_S_iS_S_S__param_5];
	ld.param.u64 	%rd9, [_Z14findBestBigramPiS_S_iS_S_S__param_6];
	mov.u32 	%r1, %tid.x;
	mov.u32 	%r27, %ctaid.x;
	mov.u32 	%r50, %ntid.x;
	mad.lo.s32 	%r40, %r27, %r50, %r1;
	setp.ge.s32 	%p1, %r40, %r24;
	mov.b32 	%r45, -1;
	mov.b32 	%r44, 0;
	mov.u32 	%r46, %r45;
	@%p1 bra 	$L__BB1_5;
	mov.u32 	%r30, %nctaid.x;
	mul.lo.s32 	%r4, %r50, %r30;
	cvta.to.global.u64 	%rd1, %rd6;
	cvta.to.global.u64 	%rd2, %rd4;
	cvta.to.global.u64 	%rd3, %rd5;
	mov.b32 	%r44, 0;
	mov.b32 	%r46, -1;
	mov.u32 	%r45, %r46;
$L__BB1_2:
	mul.wide.s32 	%rd10, %r40, 4;
	add.s64 	%rd11, %rd1, %rd10;
	ld.global.u32 	%r9, [%rd11+4];
	setp.le.s32 	%p2, %r9, %r44;
	@%p2 bra 	$L__BB1_4;
	add.s64 	%rd13, %rd2, %rd10;
	ld.global.u32 	%r45, [%rd13];
	add.s64 	%rd14, %rd3, %rd10;
	ld.global.u32 	%r46, [%rd14];
	mov.u32 	%r44, %r9;
$L__BB1_4:
	add.s32 	%r40, %r40, %r4;
	setp.lt.s32 	%p3, %r40, %r24;
	@%p3 bra 	$L__BB1_2;
$L__BB1_5:
	mov.u32 	%r31, shared_mem;
	mad.lo.s32 	%r19, %r1, 12, %r31;
	st.shared.u32 	[%r19], %r44;
	st.shared.u32 	[%r19+4], %r45;
	st.shared.u32 	[%r19+8], %r46;
	bar.sync 	0;
	setp.lt.u32 	%p4, %r50, 2;
	@%p4 bra 	$L__BB1_10;
$L__BB1_6:
	mov.u32 	%r20, %r50;
	shr.u32 	%r50, %r20, 1;
	setp.ge.u32 	%p5, %r1, %r50;
	@%p5 bra 	$L__BB1_9;
	mad.lo.s32 	%r22, %r50, 12, %r19;
	ld.shared.u32 	%r23, [%r22];
	ld.shared.u32 	%r32, [%r19];
	setp.le.s32 	%p6, %r23, %r32;
	@%p6 bra 	$L__BB1_9;
	st.shared.u32 	[%r19], %r23;
	ld.shared.u32 	%r33, [%r22+4];
	st.shared.u32 	[%r19+4], %r33;
	ld.shared.u32 	%r34, [%r22+8];
	st.shared.u32 	[%r19+8], %r34;
$L__BB1_9:
	bar.sync 	0;
	setp.gt.u32 	%p7, %r20, 3;
	@%p7 bra 	$L__BB1_6;
$L__BB1_10:
	setp.ne.s32 	%p8, %r1, 0;
	@%p8 bra 	$L__BB1_13;
	cvta.to.global.u64 	%rd15, %rd9;
	ld.shared.u32 	%r35, [shared_mem];
	atom.global.max.s32 	%r36, [%rd15], %r35;
	ld.global.u32 	%r37, [%rd15];
	setp.ne.s32 	%p9, %r37, %r35;
	@%p9 bra 	$L__BB1_13;
	ld.shared.u32 	%r38, [shared_mem+4];
	cvta.to.global.u64 	%rd16, %rd7;
	st.global.u32 	[%rd16], %r38;
	ld.shared.u32 	%r39, [shared_mem+8];
	cvta.to.global.u64 	%rd17, %rd8;
	st.global.u32 	[%rd17], %r39;
$L__BB1_13:
	ret;

}
	// .globl	_Z12countBigramsILi256EEvPK8WordDataPiS3_S3_ii
.visible .entry _Z12countBigramsILi256EEvPK8WordDataPiS3_S3_ii(
	.param .u64 .ptr .align 1 _Z12countBigramsILi256EEvPK8WordDataPiS3_S3_ii_param_0,
	.param .u64 .ptr .align 1 _Z12countBigramsILi256EEvPK8WordDataPiS3_S3_ii_param_1,
	.param .u64 .ptr .align 1 _Z12countBigramsILi256EEvPK8WordDataPiS3_S3_ii_param_2,
	.param .u64 .ptr .align 1 _Z12countBigramsILi256EEvPK8WordDataPiS3_S3_ii_param_3,
	.param .u32 _Z12countBigramsILi256EEvPK8WordDataPiS3_S3_ii_param_4,
	.param .u32 _Z12countBigramsILi256EEvPK8WordDataPiS3_S3_ii_param_5
)
{
	.reg .pred 	%p<20>;
	.reg .b32 	%r<67>;
	.reg .b64 	%rd<37>;

	ld.param.u64 	%rd10, [_Z12countBigramsILi256EEvPK8WordDataPiS3_S3_ii_param_0];
	ld.param.u64 	%rd11, [_Z12countBigramsILi256EEvPK8WordDataPiS3_S3_ii_param_1];
	ld.param.u64 	%rd8, [_Z12countBigramsILi256EEvPK8WordDataPiS3_S3_ii_param_2];
	ld.param.u64 	%rd9, [_Z12countBigramsILi256EEvPK8WordDataPiS3_S3_ii_param_3];
	ld.param.u32 	%r32, [_Z12countBigramsILi256EEvPK8WordDataPiS3_S3_ii_param_4];
	ld.param.u32 	%r33, [_Z12countBigramsILi256EEvPK8WordDataPiS3_S3_ii_param_5];
	cvta.to.global.u64 	%rd1, %rd11;
	cvta.to.global.u64 	%rd2, %rd10;
	mov.u32 	%r1, %ctaid.x;
	mov.u32 	%r66, %tid.x;
	ld.global.u32 	%r34, [%rd2+24];
	setp.ge.s32 	%p2, %r1, %r34;
	@%p2 bra 	$L__BB2_20;
	setp.gt.u32 	%p3, %r66, 511;
	@%p3 bra 	$L__BB2_4;
	shl.b32 	%r35, %r66, 2;
	mov.u32 	%r36, shared_mem;
	add.s32 	%r37, %r35, %r36;
	add.s32 	%r60, %r37, 4096;
	shl.b32 	%r38, %r66, 3;
	add.s32 	%r59, %r36, %r38;
	mov.u32 	%r61, %r66;
$L__BB2_3:
	mov.b64 	%rd12, -1;
	st.shared.u64 	[%r59], %rd12;
	mov.b32 	%r39, 0;
	st.shared.u32 	[%r60], %r39;
	add.s32 	%r8, %r61, 256;
	add.s32 	%r60, %r60, 1024;
	add.s32 	%r59, %r59, 2048;
	setp.lt.u32 	%p4, %r61, 256;
	mov.u32 	%r61, %r8;
	@%p4 bra 	$L__BB2_3;
$L__BB2_4:
	bar.sync 	0;
	ld.global.u64 	%rd13, [%rd2+16];
	mul.wide.u32 	%rd14, %r1, 4;
	add.s64 	%rd15, %rd13, %rd14;
	ld.u32 	%r11, [%rd15];
	ld.global.u64 	%rd16, [%rd2+8];
	add.s64 	%rd17, %rd16, %rd14;
	ld.u32 	%r12, [%rd17];
	setp.lt.s32 	%p5, %r12, 2;
	@%p5 bra 	$L__BB2_20;
	add.s32 	%r13, %r12, -1;
	setp.ge.u32 	%p6, %r66, %r13;
	@%p6 bra 	$L__BB2_13;
	ld.global.u64 	%rd3, [%rd2];
	mov.u32 	%r62, %r66;
$L__BB2_7:
	add.s32 	%r40, %r62, %r11;
	mul.wide.s32 	%rd18, %r40, 8;
	add.s64 	%rd19, %rd3, %rd18;
	ld.u32 	%r15, [%rd19];
	ld.u32 	%r41, [%rd19+8];
	max.s32 	%r42, %r15, %r41;
	setp.ge.s32 	%p7, %r42, %r33;
	@%p7 bra 	$L__BB2_12;
	cvt.u64.u32 	%rd20, %r15;
	shl.b64 	%rd21, %rd20, 32;
	cvt.s64.s32 	%rd22, %r41;
	or.b64  	%rd4, %rd21, %rd22;
	shr.u64 	%rd23, %rd4, 33;
	xor.b64  	%rd24, %rd23, %rd4;
	mul.lo.s64 	%rd25, %rd24, -49064778989728563;
	shr.u64 	%rd26, %rd25, 33;
	xor.b64  	%rd27, %rd26, %rd25;
	mul.lo.s64 	%rd28, %rd27, -4265267296055464877;
	shr.u64 	%rd29, %rd28, 33;
	cvt.u32.u64 	%r44, %rd28;
	cvt.u32.u64 	%r45, %rd29;
	xor.b32  	%r17, %r45, %r44;
	mov.b32 	%r63, 0;
$L__BB2_9:
	add.s32 	%r46, %r63, %r17;
	and.b32  	%r19, %r46, 511;
	shl.b32 	%r47, %r46, 3;
	and.b32  	%r48, %r47, 4088;
	mov.u32 	%r49, shared_mem;
	add.s32 	%r50, %r49, %r48;
	atom.relaxed.shared.cas.b64 	%rd30, [%r50], -1, %rd4;
	setp.eq.s64 	%p8, %rd30, -1;
	setp.eq.s64 	%p9, %rd30, %rd4;
	or.pred  	%p1, %p8, %p9;
	not.pred 	%p10, %p1;
	@%p10 bra 	$L__BB2_11;
	shl.b32 	%r51, %r19, 2;
	add.s32 	%r53, %r49, %r51;
	atom.shared.add.u32 	%r54, [%r53+4096], 1;
$L__BB2_11:
	add.s32 	%r20, %r63, 1;
	setp.lt.u32 	%p11, %r63, 511;
	and.pred  	%p13, %p11, %p10;
	mov.u32 	%r63, %r20;
	@%p13 bra 	$L__BB2_9;
$L__BB2_12:
	add.s32 	%r62, %r62, 256;
	setp.lt.s32 	%p14, %r62, %r13;
	@%p14 bra 	$L__BB2_7;
$L__BB2_13:
	setp.gt.u32 	%p15, %r66, 511;
	bar.sync 	0;
	@%p15 bra 	$L__BB2_20;
	shl.b32 	%r55, %r66, 2;
	mov.u32 	%r56, shared_mem;
	add.s32 	%r57, %r55, %r56;
	add.s32 	%r65, %r57, 4096;
	shl.b32 	%r58, %r66, 3;
	add.s32 	%r64, %r56, %r58;
	cvta.to.global.u64 	%rd5, %rd8;
	cvta.to.global.u64 	%rd6, %rd9;
$L__BB2_15:
	mov.u32 	%r26, %r66;
	ld.shared.u64 	%rd7, [%r64];
	setp.eq.s64 	%p16, %rd7, -1;
	@%p16 bra 	$L__BB2_19;
	ld.shared.u32 	%r27, [%r65];
	setp.lt.s32 	%p17, %r27, 1;
	@%p17 bra 	$L__BB2_19;
	atom.global.add.u32 	%r28, [%rd1], 1;
	setp.ge.s32 	%p18, %r28, %r32;
	@%p18 bra 	$L__BB2_19;
	shr.u64 	%rd32, %rd7, 32;
	mul.wide.s32 	%rd33, %r28, 4;
	add.s64 	%rd34, %rd5, %rd33;
	st.global.u32 	[%rd34], %rd32;
	add.s64 	%rd35, %rd6, %rd33;
	st.global.u32 	[%rd35], %rd7;
	add.s64 	%rd36, %rd1, %rd33;
	st.global.u32 	[%rd36+4], %r27;
$L__BB2_19:
	add.s32 	%r66, %r26, 256;
	add.s32 	%r65, %r65, 1024;
	add.s32 	%r64, %r64, 2048;
	setp.lt.u32 	%p19, %r26, 256;
	@%p19 bra 	$L__BB2_15;
$L__BB2_20:
	ret;

}
	// .globl	_Z10mergePairsILi256EEvP8WordDataiiiPiS2_
.visible .entry _Z10mergePairsILi256EEvP8WordDataiiiPiS2_(
	.param .u64 .ptr .align 1 _Z10mergePairsILi256EEvP8WordDataiiiPiS2__param_0,
	.param .u32 _Z10mergePairsILi256EEvP8WordDataiiiPiS2__param_1,
	.param .u32 _Z10mergePairsILi256EEvP8WordDataiiiPiS2__param_2,
	.param .u32 _Z10mergePairsILi256EEvP8WordDataiiiPiS2__param_3,
	.param .u64 .ptr .align 1 _Z10mergePairsILi256EEvP8WordDataiiiPiS2__param_4,
	.param .u64 .ptr .align 1 _Z10mergePairsILi256EEvP8WordDataiiiPiS2__param_5
)
{
	.reg .pred 	%p<57>;
	.reg .b16 	%rs<7>;
	.reg .b32 	%r<94>;
	.reg .b64 	%rd<31>;

	ld.param.u64 	%rd3, [_Z10mergePairsILi256EEvP8WordDataiiiPiS2__param_0];
	ld.param.u32 	%r26, [_Z10mergePairsILi256EEvP8WordDataiiiPiS2__param_1];
	ld.param.u32 	%r27, [_Z10mergePairsILi256EEvP8WordDataiiiPiS2__param_2];
	ld.param.u32 	%r28, [_Z10mergePairsILi256EEvP8WordDataiiiPiS2__param_3];
	ld.param.u64 	%rd4, [_Z10mergePairsILi256EEvP8WordDataiiiPiS2__param_5];
	cvta.to.global.u64 	%rd1, %rd4;
	cvta.to.global.u64 	%rd2, %rd3;
	mov.u32 	%r1, %ctaid.x;
	mov.u32 	%r2, %tid.x;
	ld.global.u32 	%r29, [%rd2+24];
	setp.ge.s32 	%p6, %r1, %r29;
	@%p6 bra 	$L__BB3_30;
	ld.global.u64 	%rd5, [%rd2+16];
	cvta.to.global.u64 	%rd6, %rd5;
	mul.wide.u32 	%rd7, %r1, 4;
	add.s64 	%rd8, %rd6, %rd7;
	ld.global.u32 	%r3, [%rd8];
	ld.global.u64 	%rd9, [%rd2+8];
	cvta.to.global.u64 	%rd10, %rd9;
	add.s64 	%rd11, %rd10, %rd7;
	ld.global.u32 	%r4, [%rd11];
	setp.ne.s32 	%p7, %r4, 0;
	@%p7 bra 	$L__BB3_4;
	setp.ne.s32 	%p53, %r2, 0;
	@%p53 bra 	$L__BB3_30;
	add.s64 	%rd30, %rd1, %rd7;
	mov.b32 	%r87, 0;
	st.global.u32 	[%rd30], %r87;
	bra.uni 	$L__BB3_30;
$L__BB3_4:
	add.s32 	%r5, %r4, -1;
	setp.ge.s32 	%p8, %r2, %r5;
	mov.b32 	%r88, 0;
	@%p8 bra 	$L__BB3_6;
	ld.global.u64 	%rd12, [%rd2];
	cvta.to.global.u64 	%rd13, %rd12;
	add.s32 	%r31, %r3, %r2;
	mul.wide.s32 	%rd14, %r31, 8;
	add.s64 	%rd15, %rd13, %rd14;
	ld.global.u32 	%r32, [%rd15];
	ld.global.u32 	%r33, [%rd15+8];
	setp.eq.s32 	%p9, %r32, %r26;
	setp.eq.s32 	%p10, %r33, %r27;
	and.pred  	%p11, %p9, %p10;
	selp.u32 	%r88, 1, 0, %p11;
$L__BB3_6:
	shl.b32 	%r35, %r2, 2;
	mov.u32 	%r36, shared_mem;
	add.s32 	%r8, %r36, %r35;
	st.shared.u32 	[%r8], %r88;
	bar.sync 	0;
	and.b32  	%r9, %r2, 31;
	shfl.sync.up.b32	%r37|%p12, %r88, 1, 0, -1;
	setp.eq.s32 	%p13, %r9, 0;
	selp.b32 	%r38, 0, %r37, %p13;
	add.s32 	%r39, %r38, %r88;
	shfl.sync.up.b32	%r40|%p14, %r39, 2, 0, -1;
	setp.lt.u32 	%p15, %r9, 2;
	selp.b32 	%r41, 0, %r40, %p15;
	add.s32 	%r42, %r41, %r39;
	shfl.sync.up.b32	%r43|%p16, %r42, 4, 0, -1;
	setp.lt.u32 	%p17, %r9, 4;
	selp.b32 	%r44, 0, %r43, %p17;
	add.s32 	%r45, %r44, %r42;
	shfl.sync.up.b32	%r46|%p18, %r45, 8, 0, -1;
	setp.lt.u32 	%p19, %r9, 8;
	selp.b32 	%r47, 0, %r46, %p19;
	add.s32 	%r48, %r47, %r45;
	shfl.sync.up.b32	%r49|%p20, %r48, 16, 0, -1;
	setp.lt.u32 	%p21, %r9, 16;
	selp.b32 	%r50, 0, %r49, %p21;
	add.s32 	%r10, %r50, %r48;
	setp.ne.s32 	%p22, %r9, 31;
	shr.u32 	%r51, %r2, 3;
	and.b32  	%r52, %r51, 124;
	add.s32 	%r53, %r36, %r52;
	add.s32 	%r11, %r53, 3072;
	@%p22 bra 	$L__BB3_8;
	st.shared.u32 	[%r11], %r10;
$L__BB3_8:
	bar.sync 	0;
	setp.gt.u32 	%p23, %r2, 31;
	@%p23 bra 	$L__BB3_12;
	setp.gt.u32 	%p24, %r2, 7;
	mov.b32 	%r89, 0;
	@%p24 bra 	$L__BB3_11;
	ld.shared.u32 	%r89, [%r8+3072];
$L__BB3_11:
	setp.lt.u32 	%p25, %r9, 16;
	setp.lt.u32 	%p26, %r9, 8;
	setp.lt.u32 	%p27, %r9, 4;
	setp.lt.u32 	%p28, %r9, 2;
	setp.eq.s32 	%p29, %r9, 0;
	shfl.sync.up.b32	%r55|%p30, %r89, 1, 0, -1;
	selp.b32 	%r56, 0, %r55, %p29;
	add.s32 	%r57, %r56, %r89;
	shfl.sync.up.b32	%r58|%p31, %r57, 2, 0, -1;
	selp.b32 	%r59, 0, %r58, %p28;
	add.s32 	%r60, %r59, %r57;
	shfl.sync.up.b32	%r61|%p32, %r60, 4, 0, -1;
	selp.b32 	%r62, 0, %r61, %p27;
	add.s32 	%r63, %r62, %r60;
	shfl.sync.up.b32	%r64|%p33, %r63, 8, 0, -1;
	selp.b32 	%r65, 0, %r64, %p26;
	add.s32 	%r66, %r65, %r63;
	shfl.sync.up.b32	%r67|%p34, %r66, 16, 0, -1;
	selp.b32 	%r68, 0, %r67, %p25;
	add.s32 	%r69, %r68, %r66;
	st.shared.u32 	[%r8+3072], %r69;
$L__BB3_12:
	setp.lt.u32 	%p35, %r2, 32;
	bar.sync 	0;
	mov.b32 	%r90, 0;
	@%p35 bra 	$L__BB3_14;
	ld.shared.u32 	%r90, [%r11+-4];
$L__BB3_14:
	add.s32 	%r16, %r90, %r10;
	st.shared.u32 	[%r8+1024], %r16;
	bar.sync 	0;
	setp.ge.s32 	%p37, %r2, %r4;
	mov.pred 	%p56, 0;
	mov.b32 	%r91, -1;
	mov.b16 	%rs6, 0;
	mov.u32 	%r92, %r91;
	@%p37 bra 	$L__BB3_22;
	setp.ge.s32 	%p39, %r2, %r5;
	ld.global.u64 	%rd16, [%rd2];
	cvta.to.global.u64 	%rd17, %rd16;
	add.s32 	%r72, %r3, %r2;
	mul.wide.s32 	%rd18, %r72, 8;
	add.s64 	%rd19, %rd17, %rd18;
	ld.global.u32 	%r17, [%rd19];
	ld.global.u8 	%rs6, [%rd19+4];
	mov.pred 	%p54, 0;
	@%p39 bra 	$L__BB3_17;
	ld.shared.u32 	%r73, [%r8];
	setp.eq.s32 	%p54, %r73, 1;
$L__BB3_17:
	setp.eq.s32 	%p41, %r2, 0;
	mov.pred 	%p56, -1;
	@%p41 bra 	$L__BB3_19;
	ld.shared.u32 	%r74, [%r8+-4];
	setp.ne.s32 	%p56, %r74, 1;
$L__BB3_19:
	not.pred 	%p42, %p54;
	@%p42 bra 	$L__BB3_21;
	sub.s32 	%r76, %r2, %r16;
	add.s32 	%r91, %r76, 1;
	mov.pred 	%p56, -1;
	mov.u32 	%r92, %r28;
	bra.uni 	$L__BB3_22;
$L__BB3_21:
	sub.s32 	%r75, %r2, %r16;
	selp.b32 	%r91, %r75, -1, %p56;
	selp.b32 	%r92, %r17, -1, %p56;
$L__BB3_22:
	setp.gt.u32 	%p44, %r91, 255;
	not.pred 	%p45, %p56;
	or.pred  	%p46, %p45, %p44;
	@%p46 bra 	$L__BB3_24;
	shl.b32 	%r77, %r91, 2;
	add.s32 	%r79, %r36, %r77;
	st.shared.u32 	[%r79+2048], %r92;
$L__BB3_24:
	bar.sync 	0;
	setp.lt.s32 	%p47, %r4, 1;
	mov.b32 	%r93, 0;
	@%p47 bra 	$L__BB3_26;
	shl.b32 	%r81, %r4, 2;
	add.s32 	%r83, %r36, %r81;
	ld.shared.u32 	%r93, [%r83+1020];
$L__BB3_26:
	sub.s32 	%r25, %r4, %r93;
	setp.ge.s32 	%p48, %r2, %r25;
	@%p48 bra 	$L__BB3_28;
	add.s32 	%r84, %r25, -1;
	setp.eq.s32 	%p49, %r2, %r84;
	and.b16  	%rs4, %rs6, 255;
	setp.ne.s16 	%p50, %rs4, 0;
	or.pred  	%p51, %p49, %p50;
	selp.u16 	%rs5, 1, 0, %p51;
	ld.shared.u32 	%r85, [%r8+2048];
	ld.global.u64 	%rd20, [%rd2];
	cvta.to.global.u64 	%rd21, %rd20;
	add.s32 	%r86, %r3, %r2;
	mul.wide.s32 	%rd22, %r86, 8;
	add.s64 	%rd23, %rd21, %rd22;
	st.global.u32 	[%rd23], %r85;
	st.global.u8 	[%rd23+4], %rs5;
$L__BB3_28:
	setp.ne.s32 	%p52, %r2, 0;
	@%p52 bra 	$L__BB3_30;
	add.s64 	%rd25, %rd1, %rd7;
	st.global.u32 	[%rd25], %r25;
	ld.global.u64 	%rd26, [%rd2+8];
	cvta.to.global.u64 	%rd27, %rd26;
	add.s64 	%rd28, %rd27, %rd7;
	st.global.u32 	[%rd28], %r25;
$L__BB3_30:
	ret;

}
	// .globl	_ZN3cub18CUB_300001_SM_10006detail11EmptyKernelIvEEvv
.visible .entry _ZN3cub18CUB_300001_SM_10006detail11EmptyKernelIvEEvv()
{


	ret;

}
	// .globl	_ZN3cub18CUB_300001_SM_10006detail8for_each13static_kernelINS2_12policy_hub_t12policy_500_tEmN6thrust24THRUST_300001_SM_1000_NS8cuda_cub20__uninitialized_fill7functorINS7_10device_ptrIiEEiEEEEvT0_T1_
.visible .entry _ZN3cub18CUB_300001_SM_10006detail8for_each13static_kernelINS2_12policy_hub_t12policy_500_tEmN6thrust24THRUST_300001_SM_1000_NS8cuda_cub20__uninitialized_fill7functorINS7_10device_ptrIiEEiEEEEvT0_T1_(
	.param .u64 _ZN3cub18CUB_300001_SM_10006detail8for_each13static_kernelINS2_12policy_hub_t12policy_500_tEmN6thrust24THRUST_300001_SM_1000_NS8cuda_cub20__uninitialized_fill7functorINS7_10device_ptrIiEEiEEEEvT0_T1__param_0,
	.param .align 8 .b8 _ZN3cub18CUB_300001_SM_10006detail8for_each13static_kernelINS2_12policy_hub_t12policy_500_tEmN6thrust24THRUST_300001_SM_1000_NS8cuda_cub20__uninitialized_fill7functorINS7_10device_ptrIiEEiEEEEvT0_T1__param_1[16]
)
.maxntid 256
{
	.reg .pred 	%p<4>;
	.reg .b16 	%rs<5>;
	.reg .b32 	%r<12>;
	.reg .b64 	%rd<16>;

	ld.param.u32 	%r3, [_ZN3cub18CUB_300001_SM_10006detail8for_each13static_kernelINS2_12policy_hub_t12policy_500_tEmN6thrust24THRUST_300001_SM_1000_NS8cuda_cub20__uninitialized_fill7functorINS7_10device_ptrIiEEiEEEEvT0_T1__param_1+8];
	ld.param.u64 	%rd4, [_ZN3cub18CUB_300001_SM_10006detail8for_each13static_kernelINS2_12policy_hub_t12policy_500_tEmN6thrust24THRUST_300001_SM_1000_NS8cuda_cub20__uninitialized_fill7functorINS7_10device_ptrIiEEiEEEEvT0_T1__param_1];
	ld.param.u64 	%rd5, [_ZN3cub18CUB_300001_SM_10006detail8for_each13static_kernelINS2_12policy_hub_t12policy_500_tEmN6thrust24THRUST_300001_SM_1000_NS8cuda_cub20__uninitialized_fill7functorINS7_10device_ptrIiEEiEEEEvT0_T1__param_0];
	mov.u32 	%r9, %ctaid.x;
	mul.wide.u32 	%rd1, %r9, 512;
	sub.s64 	%rd2, %rd5, %rd1;
	setp.lt.u64 	%p1, %rd2, 512;
	@%p1 bra 	$L__BB5_2;
	mov.u32 	%r11, %tid.x;
	cvta.to.global.u64 	%rd11, %rd4;
	cvt.u64.u32 	%rd12, %r11;
	add.s64 	%rd13, %rd1, %rd12;
	shl.b64 	%rd14, %rd13, 2;
	add.s64 	%rd15, %rd11, %rd14;
	st.global.u32 	[%rd15], %r3;
	st.global.u32 	[%rd15+1024], %r3;
	bra.uni 	$L__BB5_6;
$L__BB5_2:
	cvta.to.global.u64 	%rd6, %rd4;
	mov.u32 	%r2, %tid.x;
	cvt.u64.u32 	%rd7, %r2;
	setp.le.u64 	%p2, %rd2, %rd7;
	add.s64 	%rd8, %rd1, %rd7;
	shl.b64 	%rd9, %rd8, 2;
	add.s64 	%rd3, %rd6, %rd9;
	@%p2 bra 	$L__BB5_4;
	st.global.u32 	[%rd3], %r3;
$L__BB5_4:
	add.s32 	%r10, %r2, 256;
	cvt.u64.u32 	%rd10, %r10;
	setp.le.u64 	%p3, %rd2, %rd10;
	@%p3 bra 	$L__BB5_6;
	st.global.u32 	[%rd3+1024], %r3;
$L__BB5_6:
	ret;

}


// ===== COMPILED SASS (sm_100) =====

	.target	sm_100

	.elftype	@"ET_EXEC"


//--------------------- .note.nv.tkinfo           --------------------------
	.section	.note.nv.tkinfo,"",@"SHT_NOTE"
	.sectionflags	@"SHF_NOTE_NV_TKINFO"
	.tkinfo
        /*0018*/ 	.word	0x00000002
        /*0030*/ 	.string	""
        /*0030*/ 	.string	"ptxas"
        /*0030*/ 	.string	"Cuda compilation tools, release 13.0, V13.0.88"
        /*0030*/ 	.string	"Build cuda_13.0.r13.0/compiler.36424714_0"
        /*0030*/ 	.string	"-arch sm_100 -m 64 "



//--------------------- .note.nv.cuinfo           --------------------------
	.section	.note.nv.cuinfo,"",@"SHT_NOTE"
	.sectionflags	@"SHF_NOTE_NV_CUINFO"
        /*0018*/ 	.short	0x0002
        /*001a*/ 	.short	0x0064
        /*001c*/ 	.short	0x0082
	.zero		2


//--------------------- .nv.info                  --------------------------
	.section	.nv.info,"",@"SHT_CUDA_INFO"
	.align	4


	//----- nvinfo : EIATTR_REGCOUNT
	.align		4
        /*0000*/ 	.byte	0x04, 0x2f
        /*0002*/ 	.short	(.L_46 - .L_45)
	.align		4
.L_45:
        /*0004*/ 	.word	index@(_Z13tokenizeWordsPKcPiS1_P8WordDataP12UTF8TokenMapiS1_)
        /*0008*/ 	.word	0x00000012


	//----- nvinfo : EIATTR_FRAME_SIZE
	.align		4
.L_46:
        /*000c*/ 	.byte	0x04, 0x11
        /*000e*/ 	.short	(.L_48 - .L_47)
	.align		4
.L_47:
        /*0010*/ 	.word	index@(_Z13tokenizeWordsPKcPiS1_P8WordDataP12UTF8TokenMapiS1_)
        /*0014*/ 	.word	0x00000000


	//----- nvinfo : EIATTR_REGCOUNT
	.align		4
.L_48:
        /*0018*/ 	.byte	0x04, 0x2f
        /*001a*/ 	.short	(.L_50 - .L_49)
	.align		4
.L_49:
        /*001c*/ 	.word	index@(_Z14findBestBigramPiS_S_iS_S_S_)
        /*0020*/ 	.word	0x00000014


	//----- nvinfo : EIATTR_FRAME_SIZE
	.align		4
.L_50:
        /*0024*/ 	.byte	0x04, 0x11
        /*0026*/ 	.short	(.L_52 - .L_51)
	.align		4
.L_51:
        /*0028*/ 	.word	index@(_Z14findBestBigramPiS_S_iS_S_S_)
        /*002c*/ 	.word	0x00000000


	//----- nvinfo : EIATTR_REGCOUNT
	.align		4
.L_52:
        /*0030*/ 	.byte	0x04, 0x2f
        /*0032*/ 	.short	(.L_54 - .L_53)
	.align		4
.L_53:
        /*0034*/ 	.word	index@(_Z12countBigramsILi256EEvPK8WordDataPiS3_S3_ii)
        /*0038*/ 	.word	0x00000016


	//----- nvinfo : EIATTR_FRAME_SIZE
	.align		4
.L_54:
        /*003c*/ 	.byte	0x04, 0x11
        /*003e*/ 	.short	(.L_56 - .L_55)
	.align		4
.L_55:
        /*0040*/ 	.word	index@(_Z12countBigramsILi256EEvPK8WordDataPiS3_S3_ii)
        /*0044*/ 	.word	0x00000000


	//----- nvinfo : EIATTR_REGCOUNT
	.align		4
.L_56:
        /*0048*/ 	.byte	0x04, 0x2f
        /*004a*/ 	.short	(.L_58 - .L_57)
	.align		4
.L_57:
        /*004c*/ 	.word	index@(_Z10mergePairsILi256EEvP8WordDataiiiPiS2_)
        /*0050*/ 	.word	0x00000016


	//----- nvinfo : EIATTR_FRAME_SIZE
	.align		4
.L_58:
        /*0054*/ 	.byte	0x04, 0x11
        /*0056*/ 	.short	(.L_60 - .L_59)
	.align		4
.L_59:
        /*0058*/ 	.word	index@(_Z10mergePairsILi256EEvP8WordDataiiiPiS2_)
        /*005c*/ 	.word	0x00000000


	//----- nvinfo : EIATTR_REGCOUNT
	.align		4
.L_60:
        /*0060*/ 	.byte	0x04, 0x2f
        /*0062*/ 	.short	(.L_62 - .L_61)
	.align		4
.L_61:
        /*0064*/ 	.word	index@(_ZN3cub18CUB_300001_SM_10006detail11EmptyKernelIvEEvv)
        /*0068*/ 	.word	0x00000004


	//----- nvinfo : EIATTR_FRAME_SIZE
	.align		4
.L_62:
        /*006c*/ 	.byte	0x04, 0x11
        /*006e*/ 	.short	(.L_64 - .L_63)
	.align		4
.L_63:
        /*0070*/ 	.word	index@(_ZN3cub18CUB_300001_SM_10006detail11EmptyKernelIvEEvv)
        /*0074*/ 	.word	0x00000000


	//----- nvinfo : EIATTR_REGCOUNT
	.align		4
.L_64:
        /*0078*/ 	.byte	0x04, 0x2f
        /*007a*/ 	.short	(.L_66 - .L_65)
	.align		4
.L_65:
        /*007c*/ 	.word	index@(_ZN3cub18CUB_300001_SM_10006detail8for_each13static_kernelINS2_12policy_hub_t12policy_500_tEmN6thrust24THRUST_300001_SM_1000_NS8cuda_cub20__uninitialized_fill7functorINS7_10device_ptrIiEEiEEEEvT0_T1_)
        /*0080*/ 	.word	0x00000008


	//----- nvinfo : EIATTR_FRAME_SIZE
	.align		4
.L_66:
        /*0084*/ 	.byte	0x04, 0x11
        /*0086*/ 	.short	(.L_68 - .L_67)
	.align		4
.L_67:
        /*0088*/ 	.word	index@(_ZN3cub18CUB_300001_SM_10006detail8for_each13static_kernelINS2_12policy_hub_t12policy_500_tEmN6thrust24THRUST_300001_SM_1000_NS8cuda_cub20__uninitialized_fill7functorINS7_10device_ptrIiEEiEEEEvT0_T1_)
        /*008c*/ 	.word	0x00000000


	//----- nvinfo : EIATTR_MIN_STACK_SIZE
	.align		4
.L_68:
        /*0090*/ 	.byte	0x04, 0x12
        /*0092*/ 	.short	(.L_70 - .L_69)
	.align		4
.L_69:
        /*0094*/ 	.word	index@(_ZN3cub18CUB_300001_SM_10006detail8for_each13static_kernelINS2_12policy_hub_t12policy_500_tEmN6thrust24THRUST_300001_SM_1000_NS8cuda_cub20__uninitialized_fill7functorINS7_10device_ptrIiEEiEEEEvT0_T1_)
        /*0098*/ 	.word	0x00000000


	//----- nvinfo : EIATTR_MIN_STACK_SIZE
	.align		4
.L_70:
        /*009c*/ 	.byte	0x04, 0x12
        /*009e*/ 	.short	(.L_72 - .L_71)
	.align		4
.L_71:
        /*00a0*/ 	.word	index@(_ZN3cub18CUB_300001_SM_10006detail11EmptyKernelIvEEvv)
        /*00a4*/ 	.word	0x00000000


	//----- nvinfo : EIATTR_MIN_STACK_SIZE
	.align		4
.L_72:
        /*00a8*/ 	.byte	0x04, 0x12
        /*00aa*/ 	.short	(.L_74 - .L_73)
	.align		4
.L_73:
        /*00ac*/ 	.word	index@(_Z10mergePairsILi256EEvP8WordDataiiiPiS2_)
        /*00b0*/ 	.word	0x00000000


	//----- nvinfo : EIATTR_MIN_STACK_SIZE
	.align		4
.L_74:
        /*00b4*/ 	.byte	0x04, 0x12
        /*00b6*/ 	.short	(.L_76 - .L_75)
	.align		4
.L_75:
        /*00b8*/ 	.word	index@(_Z12countBigramsILi256EEvPK8WordDataPiS3_S3_ii)
        /*00bc*/ 	.word	0x00000000


	//----- nvinfo : EIATTR_MIN_STACK_SIZE
	.align		4
.L_76:
        /*00c0*/ 	.byte	0x04, 0x12
        /*00c2*/ 	.short	(.L_78 - .L_77)
	.align		4
.L_77:
        /*00c4*/ 	.word	index@(_Z14findBestBigramPiS_S_iS_S_S_)
        /*00c8*/ 	.word	0x00000000


	//----- nvinfo : EIATTR_MIN_STACK_SIZE
	.align		4
.L_78:
        /*00cc*/ 	.byte	0x04, 0x12
        /*00ce*/ 	.short	(.L_80 - .L_79)
	.align		4
.L_79:
        /*00d0*/ 	.word	index@(_Z13tokenizeWordsPKcPiS1_P8WordDataP12UTF8TokenMapiS1_)
        /*00d4*/ 	.word	0x00000000
.L_80:


//--------------------- .nv.compat                --------------------------
	.section	.nv.compat,"",@"SHT_CUDA_COMPAT_INFO"
	.align	4
        /*0000*/ 	.byte	0x02, 0x09, 0x00, 0x00, 0x02, 0x02, 0x01, 0x00, 0x02, 0x05, 0x05, 0x00, 0x03, 0x07, 0x01, 0x01
        /*0010*/ 	.byte	0x02, 0x03, 0x00, 0x00, 0x02, 0x06, 0x01, 0x00, 0x04, 0x0b, 0x08, 0x00, 0x09, 0x00, 0x00, 0x00
        /*0020*/ 	.byte	0x00, 0x00, 0x00, 0x00


//--------------------- .nv.info._ZN3cub18CUB_300001_SM_10006detail8for_each13static_kernelINS2_12policy_hub_t12policy_500_tEmN6thrust24THRUST_300001_SM_1000_NS8cuda_cub20__uninitialized_fill7functorINS7_10device_ptrIiEEiEEEEvT0_T1_ --------------------------
	.section	.nv.info._ZN3cub18CUB_300001_SM_10006detail8for_each13static_kernelINS2_12policy_hub_t12policy_500_tEmN6thrust24THRUST_300001_SM_1000_NS8cuda_cub20__uninitialized_fill7functorINS7_10device_ptrIiEEiEEEEvT0_T1_,"",@"SHT_CUDA_INFO"
	.sectionflags	@""
	.align	4


	//----- nvinfo : EIATTR_CUDA_API_VERSION
	.align		4
        /*0000*/ 	.byte	0x04, 0x37
        /*0002*/ 	.short	(.L_82 - .L_81)
.L_81:
        /*0004*/ 	.word	0x00000082


	//----- nvinfo : EIATTR_KPARAM_INFO
	.align		4
.L_82:
        /*0008*/ 	.byte	0x04, 0x17
        /*000a*/ 	.short	(.L_84 - .L_83)
.L_83:
        /*000c*/ 	.word	0x00000000
        /*0010*/ 	.short	0x0001
        /*0012*/ 	.short	0x0008
        /*0014*/ 	.byte	0x00, 0xf0, 0x41, 0x00


	//----- nvinfo : EIATTR_KPARAM_INFO
	.align		4
.L_84:
        /*0018*/ 	.byte	0x04, 0x17
        /*001a*/ 	.short	(.L_86 - .L_85)
.L_85:
        /*001c*/ 	.word	0x00000000
        /*0020*/ 	.short	0x0000
        /*0022*/ 	.short	0x0000
        /*0024*/ 	.byte	0x00, 0xf0, 0x21, 0x00


	//----- nvinfo : EIATTR_SPARSE_MMA_MASK
	.align		4
.L_86:
        /*0028*/ 	.byte	0x03, 0x50
        /*002a*/ 	.short	0x0000


	//----- nvinfo : EIATTR_MAXREG_COUNT
	.align		4
        /*002c*/ 	.byte	0x03, 0x1b
        /*002e*/ 	.short	0x00ff


	//----- nvinfo : EIATTR_MERCURY_ISA_VERSION
	.align		4
        /*0030*/ 	.byte	0x03, 0x5f
        /*0032*/ 	.short	0x0101


	//----- nvinfo : EIATTR_VRC_CTA_INIT_COUNT
	.align		4
        /*0034*/ 	.byte	0x02, 0x4a
	.zero		1
	.zero		1


	//----- nvinfo : EIATTR_EXIT_INSTR_OFFSETS
	.align		4
        /*0038*/ 	.byte	0x04, 0x1c
        /*003a*/ 	.short	(.L_88 - .L_87)


	//   ....[0]....
.L_87:
        /*003c*/ 	.word	0x00000130


	//   ....[1]....
        /*0040*/ 	.word	0x00000230


	//   ....[2]....
        /*0044*/ 	.word	0x00000260


	//----- nvinfo : EIATTR_MAX_THREADS
	.align		4
.L_88:
        /*0048*/ 	.byte	0x04, 0x05
        /*004a*/ 	.short	(.L_90 - .L_89)
.L_89:
        /*004c*/ 	.word	0x00000100
        /*0050*/ 	.word	0x00000001
        /*0054*/ 	.word	0x00000001


	//----- nvinfo : EIATTR_CBANK_PARAM_SIZE
	.align		4
.L_90:
        /*0058*/ 	.byte	0x03, 0x19
        /*005a*/ 	.short	0x0018


	//----- nvinfo : EIATTR_PARAM_CBANK
	.align		4
        /*005c*/ 	.byte	0x04, 0x0a
        /*005e*/ 	.short	(.L_92 - .L_91)
	.align		4
.L_91:
        /*0060*/ 	.word	index@(.nv.constant0._ZN3cub18CUB_300001_SM_10006detail8for_each13static_kernelINS2_12policy_hub_t12policy_500_tEmN6thrust24THRUST_300001_SM_1000_NS8cuda_cub20__uninitialized_fill7functorINS7_10device_ptrIiEEiEEEEvT0_T1_)
        /*0064*/ 	.short	0x0380
        /*0066*/ 	.short	0x0018


	//----- nvinfo : EIATTR_SW_WAR
	.align		4
.L_92:
        /*0068*/ 	.byte	0x04, 0x36
        /*006a*/ 	.short	(.L_94 - .L_93)
.L_93:
        /*006c*/ 	.word	0x00000008
.L_94:


//--------------------- .nv.info._ZN3cub18CUB_300001_SM_10006detail11EmptyKernelIvEEvv --------------------------
	.section	.nv.info._ZN3cub18CUB_300001_SM_10006detail11EmptyKernelIvEEvv,"",@"SHT_CUDA_INFO"
	.sectionflags	@""
	.align	4


	//----- nvinfo : EIATTR_CUDA_API_VERSION
	.align		4
        /*0000*/ 	.byte	0x04, 0x37
        /*0002*/ 	.short	(.L_96 - .L_95)
.L_95:
        /*0004*/ 	.word	0x00000082


	//----- nvinfo : EIATTR_SPARSE_MMA_MASK
	.align		4
.L_96:
        /*0008*/ 	.byte	0x03, 0x50
        /*000a*/ 	.short	0x0000


	//----- nvinfo : EIATTR_MAXREG_COUNT
	.align		4
        /*000c*/ 	.byte	0x03, 0x1b
        /*000e*/ 	.short	0x00ff


	//----- nvinfo : EIATTR_MERCURY_ISA_VERSION
	.align		4
        /*0010*/ 	.byte	0x03, 0x5f
        /*0012*/ 	.short	0x0101


	//----- nvinfo : EIATTR_VRC_CTA_INIT_COUNT
	.align		4
        /*0014*/ 	.byte	0x02, 0x4a
	.zero		1
	.zero		1


	//----- nvinfo : EIATTR_EXIT_INSTR_OFFSETS
	.align		4
        /*0018*/ 	.byte	0x04, 0x1c
        /*001a*/ 	.short	(.L_98 - .L_97)


	//   ....[0]....
.L_97:
        /*001c*/ 	.word	0x00000010


	//----- nvinfo : EIATTR_SW_WAR
	.align		4
.L_98:
        /*0020*/ 	.byte	0x04, 0x36
        /*0022*/ 	.short	(.L_100 - .L_99)
.L_99:
        /*0024*/ 	.word	0x00000008
.L_100:


//--------------------- .nv.info._Z10mergePairsILi256EEvP8WordDataiiiPiS2_ --------------------------
	.section	.nv.info._Z10mergePairsILi256EEvP8WordDataiiiPiS2_,"",@"SHT_CUDA_INFO"
	.sectionflags	@""
	.align	4


	//----- nvinfo : EIATTR_CUDA_API_VERSION
	.align		4
        /*0000*/ 	.byte	0x04, 0x37
        /*0002*/ 	.short	(.L_102 - .L_101)
.L_101:
        /*0004*/ 	.word	0x00000082


	//----- nvinfo : EIATTR_KPARAM_INFO
	.align		4
.L_102:
        /*0008*/ 	.byte	0x04, 0x17
        /*000a*/ 	.short	(.L_104 - .L_103)
.L_103:
        /*000c*/ 	.word	0x00000000
        /*0010*/ 	.short	0x0005
        /*0012*/ 	.short	0x0020
        /*0014*/ 	.byte	0x00, 0xf5, 0x21, 0x00


	//----- nvinfo : EIATTR_KPARAM_INFO
	.align		4
.L_104:
        /*0018*/ 	.byte	0x04, 0x17
        /*001a*/ 	.short	(.L_106 - .L_105)
.L_105:
        /*001c*/ 	.word	0x00000000
        /*0020*/ 	.short	0x0004
        /*0022*/ 	.short	0x0018
        /*0024*/ 	.byte	0x00, 0xf5, 0x21, 0x00


	//----- nvinfo : EIATTR_KPARAM_INFO
	.align		4
.L_106:
        /*0028*/ 	.byte	0x04, 0x17
        /*002a*/ 	.short	(.L_108 - .L_107)
.L_107:
        /*002c*/ 	.word	0x00000000
        /*0030*/ 	.short	0x0003
        /*0032*/ 	.short	0x0010
        /*0034*/ 	.byte	0x00, 0xf0, 0x11, 0x00


	//----- nvinfo : EIATTR_KPARAM_INFO
	.align		4
.L_108:
        /*0038*/ 	.byte	0x04, 0x17
        /*003a*/ 	.short	(.L_110 - .L_109)
.L_109:
        /*003c*/ 	.word	0x00000000
        /*0040*/ 	.short	0x0002
        /*0042*/ 	.short	0x000c
        /*0044*/ 	.byte	0x00, 0xf0, 0x11, 0x00


	//----- nvinfo : EIATTR_KPARAM_INFO
	.align		4
.L_110:
        /*0048*/ 	.byte	0x04, 0x17
        /*004a*/ 	.short	(.L_112 - .L_111)
.L_111:
        /*004c*/ 	.word	0x00000000
        /*0050*/ 	.short	0x0001
        /*0052*/ 	.short	0x0008
        /*0054*/ 	.byte	0x00, 0xf0, 0x11, 0x00


	//----- nvinfo : EIATTR_KPARAM_INFO
	.align		4
.L_112:
        /*0058*/ 	.byte	0x04, 0x17
        /*005a*/ 	.short	(.L_114 - .L_113)
.L_113:
        /*005c*/ 	.word	0x00000000
        /*0060*/ 	.short	0x0000
        /*0062*/ 	.short	0x0000
        /*0064*/ 	.byte	0x00, 0xf5, 0x21, 0x00


	//----- nvinfo : EIATTR_SPARSE_MMA_MASK
	.align		4
.L_114:
        /*0068*/ 	.byte	0x03, 0x50
        /*006a*/ 	.short	0x0000


	//----- nvinfo : EIATTR_MAXREG_COUNT
	.align		4
        /*006c*/ 	.byte	0x03, 0x1b
        /*006e*/ 	.short	0x00ff


	//----- nvinfo : EIATTR_NUM_BARRIERS
	.align		4
        /*0070*/ 	.byte	0x02, 0x4c
        /*0072*/ 	.byte	0x01
	.zero		1


	//----- nvinfo : EIATTR_MERCURY_ISA_VERSION
	.align		4
        /*0074*/ 	.byte	0x03, 0x5f
        /*0076*/ 	.short	0x0101


	//----- nvinfo : EIATTR_COOP_GROUP_MASK_REGIDS
	.align		4
        /*0078*/ 	.byte	0x04, 0x29
        /*007a*/ 	.short	(.L_116 - .L_115)


	//   ....[0]....
.L_115:
        /*007c*/ 	.word	0xffffffff


	//   ....[1]....
        /*0080*/ 	.word	0xffffffff


	//   ....[2]....
        /*0084*/ 	.word	0xffffffff


	//   ....[3]....
        /*0088*/ 	.word	0xffffffff


	//   ....[4]....
        /*008c*/ 	.word	0xffffffff


	//   ....[5]....
        /*0090*/ 	.word	0xffffffff


	//   ....[6]....
        /*0094*/ 	.word	0xffffffff


	//   ....[7]....
        /*0098*/ 	.word	0xffffffff


	//   ....[8]....
        /*009c*/ 	.word	0xffffffff


	//   ....[9]....
        /*00a0*/ 	.word	0xffffffff


	//   ....[10]....
        /*00a4*/ 	.word	0x05000010


	//   ....[11]....
        /*00a8*/ 	.word	0x05000010


	//   ....[12]....
        /*00ac*/ 	.word	0x05000010


	//   ....[13]....
        /*00b0*/ 	.word	0x05000010


	//   ....[14]....
        /*00b4*/ 	.word	0x05000010


	//----- nvinfo : EIATTR_COOP_GROUP_INSTR_OFFSETS
	.align		4
.L_116:
        /*00b8*/ 	.byte	0x04, 0x28
        /*00ba*/ 	.short	(.L_118 - .L_117)


	//   ....[0]....
.L_117:
        /*00bc*/ 	.word	0x00000260


	//   ....[1]....
        /*00c0*/ 	.word	0x000002e0


	//   ....[2]....
        /*00c4*/ 	.word	0x00000310


	//   ....[3]....
        /*00c8*/ 	.word	0x00000350


	//   ....[4]....
        /*00cc*/ 	.word	0x00000390


	//   ....[5]....
        /*00d0*/ 	.word	0x00000490


	//   ....[6]....
        /*00d4*/ 	.word	0x000004c0


	//   ....[7]....
        /*00d8*/ 	.word	0x000004f0


	//   ....[8]....
        /*00dc*/ 	.word	0x00000520


	//   ....[9]....
        /*00e0*/ 	.word	0x00000550


	//   ....[10]....
        /*00e4*/ 	.word	0x000009e0


	//   ....[11]....
        /*00e8*/ 	.word	0x00000a60


	//   ....[12]....
        /*00ec*/ 	.word	0x00000ae0


	//   ....[13]....
        /*00f0*/ 	.word	0x00000b60


	//   ....[14]....
        /*00f4*/ 	.word	0x00000bd0


	//----- nvinfo : EIATTR_VRC_CTA_INIT_COUNT
	.align		4
.L_118:
        /*00f8*/ 	.byte	0x02, 0x4a
	.zero		1
	.zero		1


	//----- nvinfo : EIATTR_EXIT_INSTR_OFFSETS
	.align		4
        /*00fc*/ 	.byte	0x04, 0x1c
        /*00fe*/ 	.short	(.L_120 - .L_119)


	//   ....[0]....
.L_119:
        /*0100*/ 	.word	0x00000060


	//   ....[1]....
        /*0104*/ 	.word	0x00000110


	//   ....[2]....
        /*0108*/ 	.word	0x00000150


	//   ....[3]....
        /*010c*/ 	.word	0x00000910


	//   ....[4]....
        /*0110*/ 	.word	0x00000980


	//----- nvinfo : EIATTR_CRS_STACK_SIZE
	.align		4
.L_120:
        /*0114*/ 	.byte	0x04, 0x1e
        /*0116*/ 	.short	(.L_122 - .L_121)
.L_121:
        /*0118*/ 	.word	0x00000000


	//----- nvinfo : EIATTR_CBANK_PARAM_SIZE
	.align		4
.L_122:
        /*011c*/ 	.byte	0x03, 0x19
        /*011e*/ 	.short	0x0028


	//----- nvinfo : EIATTR_PARAM_CBANK
	.align		4
        /*0120*/ 	.byte	0x04, 0x0a
        /*0122*/ 	.short	(.L_124 - .L_123)
	.align		4
.L_123:
        /*0124*/ 	.word	index@(.nv.constant0._Z10mergePairsILi256EEvP8WordDataiiiPiS2_)
        /*0128*/ 	.short	0x0380
        /*012a*/ 	.short	0x0028


	//----- nvinfo : EIATTR_SW_WAR
	.align		4
.L_124:
        /*012c*/ 	.byte	0x04, 0x36
        /*012e*/ 	.short	(.L_126 - .L_125)
.L_125:
        /*0130*/ 	.word	0x00000008
.L_126:


//--------------------- .nv.info._Z12countBigramsILi256EEvPK8WordDataPiS3_S3_ii --------------------------
	.section	.nv.info._Z12countBigramsILi256EEvPK8WordDataPiS3_S3_ii,"",@"SHT_CUDA_INFO"
	.sectionflags	@""
	.align	4


	//----- nvinfo : EIATTR_CUDA_API_VERSION
	.align		4
        /*0000*/ 	.byte	0x04, 0x37
        /*0002*/ 	.short	(.L_128 - .L_127)
.L_127:
        /*0004*/ 	.word	0x00000082


	//----- nvinfo : EIATTR_KPARAM_INFO
	.align		4
.L_128:
        /*0008*/ 	.byte	0x04, 0x17
        /*000a*/ 	.short	(.L_130 - .L_129)
.L_129:
        /*000c*/ 	.word	0x00000000
        /*0010*/ 	.short	0x0005
        /*0012*/ 	.short	0x0024
        /*0014*/ 	.byte	0x00, 0xf0, 0x11, 0x00


	//----- nvinfo : EIATTR_KPARAM_INFO
	.align		4
.L_130:
        /*0018*/ 	.byte	0x04, 0x17
        /*001a*/ 	.short	(.L_132 - .L_131)
.L_131:
        /*001c*/ 	.word	0x00000000
        /*0020*/ 	.short	0x0004
        /*0022*/ 	.short	0x0020
        /*0024*/ 	.byte	0x00, 0xf0, 0x11, 0x00


	//----- nvinfo : EIATTR_KPARAM_INFO
	.align		4
.L_132:
        /*0028*/ 	.byte	0x04, 0x17
        /*002a*/ 	.short	(.L_134 - .L_133)
.L_133:
        /*002c*/ 	.word	0x00000000
        /*0030*/ 	.short	0x0003
        /*0032*/ 	.short	0x0018
        /*0034*/ 	.byte	0x00, 0xf5, 0x21, 0x00


	//----- nvinfo : EIATTR_KPARAM_INFO
	.align		4
.L_134:
        /*0038*/ 	.byte	0x04, 0x17
        /*003a*/ 	.short	(.L_136 - .L_135)
.L_135:
        /*003c*/ 	.word	0x00000000
        /*0040*/ 	.short	0x0002
        /*0042*/ 	.short	0x0010
        /*0044*/ 	.byte	0x00, 0xf5, 0x21, 0x00


	//----- nvinfo : EIATTR_KPARAM_INFO
	.align		4
.L_136:
        /*0048*/ 	.byte	0x04, 0x17
        /*004a*/ 	.short	(.L_138 - .L_137)
.L_137:
        /*004c*/ 	.word	0x00000000
        /*0050*/ 	.short	0x0001
        /*0052*/ 	.short	0x0008
        /*0054*/ 	.byte	0x00, 0xf5, 0x21, 0x00


	//----- nvinfo : EIATTR_KPARAM_INFO
	.align		4
.L_138:
        /*0058*/ 	.byte	0x04, 0x17
        /*005a*/ 	.short	(.L_140 - .L_139)
.L_139:
        /*005c*/ 	.word	0x00000000
        /*0060*/ 	.short	0x0000
        /*0062*/ 	.short	0x0000
        /*0064*/ 	.byte	0x00, 0xf5, 0x21, 0x00


	//----- nvinfo : EIATTR_SPARSE_MMA_MASK
	.align		4
.L_140:
        /*0068*/ 	.byte	0x03, 0x50
        /*006a*/ 	.short	0x0000


	//----- nvinfo : EIATTR_MAXREG_COUNT
	.align		4
        /*006c*/ 	.byte	0x03, 0x1b
        /*006e*/ 	.short	0x00ff


	//----- nvinfo : EIATTR_NUM_BARRIERS
	.align		4
        /*0070*/ 	.byte	0x02, 0x4c
        /*0072*/ 	.byte	0x01
	.zero		1


	//----- nvinfo : EIATTR_MERCURY_ISA_VERSION
	.align		4
        /*0074*/ 	.byte	0x03, 0x5f
        /*0076*/ 	.short	0x0101


	//----- nvinfo : EIATTR_INT_WARP_WIDE_INSTR_OFFSETS
	.align		4
        /*0078*/ 	.byte	0x04, 0x31
        /*007a*/ 	.short	(.L_142 - .L_141)


	//   ....[0]....
.L_141:
        /*007c*/ 	.word	0x00000770


	//   ....[1]....
        /*0080*/ 	.word	0x00000820


	//----- nvinfo : EIATTR_VRC_CTA_INIT_COUNT
	.align		4
.L_142:
        /*0084*/ 	.byte	0x02, 0x4a
	.zero		1
	.zero		1


	//----- nvinfo : EIATTR_EXIT_INSTR_OFFSETS
	.align		4
        /*0088*/ 	.byte	0x04, 0x1c
        /*008a*/ 	.short	(.L_144 - .L_143)


	//   ....[0]....
.L_143:
        /*008c*/ 	.word	0x00000060


	//   ....[1]....
        /*0090*/ 	.word	0x00000220


	//   ....[2]....
        /*0094*/ 	.word	0x00000630


	//   ....[3]....
        /*0098*/ 	.word	0x00000900


	//----- nvinfo : EIATTR_CRS_STACK_SIZE
	.align		4
.L_144:
        /*009c*/ 	.byte	0x04, 0x1e
        /*009e*/ 	.short	(.L_146 - .L_145)
.L_145:
        /*00a0*/ 	.word	0x00000000


	//----- nvinfo : EIATTR_CBANK_PARAM_SIZE
	.align		4
.L_146:
        /*00a4*/ 	.byte	0x03, 0x19
        /*00a6*/ 	.short	0x0028


	//----- nvinfo : EIATTR_PARAM_CBANK
	.align		4
        /*00a8*/ 	.byte	0x04, 0x0a
        /*00aa*/ 	.short	(.L_148 - .L_147)
	.align		4
.L_147:
        /*00ac*/ 	.word	index@(.nv.constant0._Z12countBigramsILi256EEvPK8WordDataPiS3_S3_ii)
        /*00b0*/ 	.short	0x0380
        /*00b2*/ 	.short	0x0028


	//----- nvinfo : EIATTR_SW_WAR
	.align		4
.L_148:
        /*00b4*/ 	.byte	0x04, 0x36
        /*00b6*/ 	.short	(.L_150 - .L_149)
.L_149:
        /*00b8*/ 	.word	0x00000008
.L_150:


//--------------------- .nv.info._Z14findBestBigramPiS_S_iS_S_S_ --------------------------
	.section	.nv.info._Z14findBestBigramPiS_S_iS_S_S_,"",@"SHT_CUDA_INFO"
	.sectionflags	@""
	.align	4


	//----- nvinfo : EIATTR_CUDA_API_VERSION
	.align		4
        /*0000*/ 	.byte	0x04, 0x37
        /*0002*/ 	.short	(.L_152 - .L_151)
.L_151:
        /*0004*/ 	.word	0x00000082


	//----- nvinfo : EIATTR_KPARAM_INFO
	.align		4
.L_152:
        /*0008*/ 	.byte	0x04, 0x17
        /*000a*/ 	.short	(.L_154 - .L_153)
.L_153:
        /*000c*/ 	.word	0x00000000
        /*0010*/ 	.short	0x0006
        /*0012*/ 	.short	0x0030
        /*0014*/ 	.byte	0x00, 0xf5, 0x21, 0x00


	//----- nvinfo : EIATTR_KPARAM_INFO
	.align		4
.L_154:
        /*0018*/ 	.byte	0x04, 0x17
        /*001a*/ 	.short	(.L_156 - .L_155)
.L_155:
        /*001c*/ 	.word	0x00000000
        /*0020*/ 	.short	0x0005
        /*0022*/ 	.short	0x0028
        /*0024*/ 	.byte	0x00, 0xf5, 0x21, 0x00


	//----- nvinfo : EIATTR_KPARAM_INFO
	.align		4
.L_156:
        /*0028*/ 	.byte	0x04, 0x17
        /*002a*/ 	.short	(.L_158 - .L_157)
.L_157:
        /*002c*/ 	.word	0x00000000
        /*0030*/ 	.short	0x0004
        /*0032*/ 	.short	0x0020
        /*0034*/ 	.byte	0x00, 0xf5, 0x21, 0x00


	//----- nvinfo : EIATTR_KPARAM_INFO
	.align		4
.L_158:
        /*0038*/ 	.byte	0x04, 0x17
        /*003a*/ 	.short	(.L_160 - .L_159)
.L_159:
        /*003c*/ 	.word	0x00000000
        /*0040*/ 	.short	0x0003
        /*0042*/ 	.short	0x0018
        /*0044*/ 	.byte	0x00, 0xf0, 0x11, 0x00


	//----- nvinfo : EIATTR_KPARAM_INFO
	.align		4
.L_160:
        /*0048*/ 	.byte	0x04, 0x17
        /*004a*/ 	.short	(.L_162 - .L_161)
.L_161:
        /*004c*/ 	.word	0x00000000
        /*0050*/ 	.short	0x0002
        /*0052*/ 	.short	0x0010
        /*0054*/ 	.byte	0x00, 0xf5, 0x21, 0x00


	//----- nvinfo : EIATTR_KPARAM_INFO
	.align		4
.L_162:
        /*0058*/ 	.byte	0x04, 0x17
        /*005a*/ 	.short	(.L_164 - .L_163)
.L_163:
        /*005c*/ 	.word	0x00000000
        /*0060*/ 	.short	0x0001
        /*0062*/ 	.short	0x0008
        /*0064*/ 	.byte	0x00, 0xf5, 0x21, 0x00


	//----- nvinfo : EIATTR_KPARAM_INFO
	.align		4
.L_164:
        /*0068*/ 	.byte	0x04, 0x17
        /*006a*/ 	.short	(.L_166 - .L_165)
.L_165:
        /*006c*/ 	.word	0x00000000
        /*0070*/ 	.short	0x0000
        /*0072*/ 	.short	0x0000
        /*0074*/ 	.byte	0x00, 0xf5, 0x21, 0x00


	//----- nvinfo : EIATTR_SPARSE_MMA_MASK
	.align		4
.L_166:
        /*0078*/ 	.byte	0x03, 0x50
        /*007a*/ 	.short	0x0000


	//----- nvinfo : EIATTR_MAXREG_COUNT
	.align		4
        /*007c*/ 	.byte	0x03, 0x1b
        /*007e*/ 	.short	0x00ff


	//----- nvinfo : EIATTR_NUM_BARRIERS
	.align		4
        /*0080*/ 	.byte	0x02, 0x4c
        /*0082*/ 	.byte	0x01
	.zero		1


	//----- nvinfo : EIATTR_MERCURY_ISA_VERSION
	.align		4
        /*0084*/ 	.byte	0x03, 0x5f
        /*0086*/ 	.short	0x0101


	//----- nvinfo : EIATTR_UNUSED_LOAD_BYTE_OFFSET
	.align		4
        /*0088*/ 	.byte	0x04, 0x44
        /*008a*/ 	.short	(.L_168 - .L_167)


	//   ....[0]....
.L_167:
        /*008c*/ 	.word	0x00000480
        /*0090*/ 	.word	0x00000fff


	//----- nvinfo : EIATTR_VRC_CTA_INIT_COUNT
	.align		4
.L_168:
        /*0094*/ 	.byte	0x02, 0x4a
	.zero		1
	.zero		1


	//----- nvinfo : EIATTR_EXIT_INSTR_OFFSETS
	.align		4
        /*0098*/ 	.byte	0x04, 0x1c
        /*009a*/ 	.short	(.L_170 - .L_169)


	//   ....[0]....
.L_169:
        /*009c*/ 	.word	0x00000430


	//   ....[1]....
        /*00a0*/ 	.word	0x000004c0


	//   ....[2]....
        /*00a4*/ 	.word	0x00000510


	//----- nvinfo : EIATTR_CRS_STACK_SIZE
	.align		4
.L_170:
        /*00a8*/ 	.byte	0x04, 0x1e
        /*00aa*/ 	.short	(.L_172 - .L_171)
.L_171:
        /*00ac*/ 	.word	0x00000000


	//----- nvinfo : EIATTR_CBANK_PARAM_SIZE
	.align		4
.L_172:
        /*00b0*/ 	.byte	0x03, 0x19
        /*00b2*/ 	.short	0x0038


	//----- nvinfo : EIATTR_PARAM_CBANK
	.align		4
        /*00b4*/ 	.byte	0x04, 0x0a
        /*00b6*/ 	.short	(.L_174 - .L_173)
	.align		4
.L_173:
        /*00b8*/ 	.word	index@(.nv.constant0._Z14findBestBigramPiS_S_iS_S_S_)
        /*00bc*/ 	.short	0x0380
        /*00be*/ 	.short	0x0038


	//----- nvinfo : EIATTR_SW_WAR
	.align		4
.L_174:
        /*00c0*/ 	.byte	0x04, 0x36
        /*00c2*/ 	.short	(.L_176 - .L_175)
.L_175:
        /*00c4*/ 	.word	0x00000008
.L_176:


//--------------------- .nv.info._Z13tokenizeWordsPKcPiS1_P8WordDataP12UTF8TokenMapiS1_ --------------------------
	.section	.nv.info._Z13tokenizeWordsPKcPiS1_P8WordDataP12UTF8TokenMapiS1_,"",@"SHT_CUDA_INFO"
	.sectionflags	@""
	.align	4


	//----- nvinfo : EIATTR_CUDA_API_VERSION
	.align		4
        /*0000*/ 	.byte	0x04, 0x37
        /*0002*/ 	.short	(.L_178 - .L_177)
.L_177:
        /*0004*/ 	.word	0x00000082


	//----- nvinfo : EIATTR_KPARAM_INFO
	.align		4
.L_178:
        /*0008*/ 	.byte	0x04, 0x17
        /*000a*/ 	.short	(.L_180 - .L_179)
.L_179:
        /*000c*/ 	.word	0x00000000
        /*0010*/ 	.short	0x0006
        /*0012*/ 	.short	0x0030
        /*0014*/ 	.byte	0x00, 0xf5, 0x21, 0x00


	//----- nvinfo : EIATTR_KPARAM_INFO
	.align		4
.L_180:
        /*0018*/ 	.byte	0x04, 0x17
        /*001a*/ 	.short	(.L_182 - .L_181)
.L_181:
        /*001c*/ 	.word	0x00000000
        /*0020*/ 	.short	0x0005
        /*0022*/ 	.short	0x0028
        /*0024*/ 	.byte	0x00, 0xf0, 0x11, 0x00


	//----- nvinfo : EIATTR_KPARAM_INFO
	.align		4
.L_182:
        /*0028*/ 	.byte	0x04, 0x17
        /*002a*/ 	.short	(.L_184 - .L_183)
.L_183:
        /*002c*/ 	.word	0x00000000
        /*0030*/ 	.short	0x0004
        /*0032*/ 	.short	0x0020
        /*0034*/ 	.byte	0x00, 0xf5, 0x21, 0x00


	//----- nvinfo : EIATTR_KPARAM_INFO
	.align		4
.L_184:
        /*0038*/ 	.byte	0x04, 0x17
        /*003a*/ 	.short	(.L_186 - .L_185)
.L_185:
        /*003c*/ 	.word	0x00000000
        /*0040*/ 	.short	0x0003
        /*0042*/ 	.short	0x0018
        /*0044*/ 	.byte	0x00, 0xf5, 0x21, 0x00


	//----- nvinfo : EIATTR_KPARAM_INFO
	.align		4
.L_186:
        /*0048*/ 	.byte	0x04, 0x17
        /*004a*/ 	.short	(.L_188 - .L_187)
.L_187:
        /*004c*/ 	.word	0x00000000
        /*0050*/ 	.short	0x0002
        /*0052*/ 	.short	0x0010
        /*0054*/ 	.byte	0x00, 0xf5, 0x21, 0x00


	//----- nvinfo : EIATTR_KPARAM_INFO
	.align		4
.L_188:
        /*0058*/ 	.byte	0x04, 0x17
        /*005a*/ 	.short	(.L_190 - .L_189)
.L_189:
        /*005c*/ 	.word	0x00000000
        /*0060*/ 	.short	0x0001
        /*0062*/ 	.short	0x0008
        /*0064*/ 	.byte	0x00, 0xf5, 0x21, 0x00


	//----- nvinfo : EIATTR_KPARAM_INFO
	.align		4
.L_190:
        /*0068*/ 	.byte	0x04, 0x17
        /*006a*/ 	.short	(.L_192 - .L_191)
.L_191:
        /*006c*/ 	.word	0x00000000
        /*0070*/ 	.short	0x0000
        /*0072*/ 	.short	0x0000
        /*0074*/ 	.byte	0x00, 0xf5, 0x21, 0x00


	//----- nvinfo : EIATTR_SPARSE_MMA_MASK
	.align		4
.L_192:
        /*0078*/ 	.byte	0x03, 0x50
        /*007a*/ 	.short	0x0000


	//----- nvinfo : EIATTR_MAXREG_COUNT
	.align		4
        /*007c*/ 	.byte	0x03, 0x1b
        /*007e*/ 	.short	0x00ff


	//----- nvinfo : EIATTR_MERCURY_ISA_VERSION
	.align		4
        /*0080*/ 	.byte	0x03, 0x5f
        /*0082*/ 	.short	0x0101


	//----- nvinfo : EIATTR_INT_WARP_WIDE_INSTR_OFFSETS
	.align		4
        /*0084*/ 	.byte	0x04, 0x31
        /*0086*/ 	.short	(.L_194 - .L_193)


	//   ....[0]....
.L_193:
        /*0088*/ 	.word	0x00000140


	//   ....[1]....
        /*008c*/ 	.word	0x00000150


	//   ....[2]....
        /*0090*/ 	.word	0x00000310


	//   ....[3]....
        /*0094*/ 	.word	0x00000330


	//   ....[4]....
        /*0098*/ 	.word	0x00000bb0


	//   ....[5]....
        /*009c*/ 	.word	0x00000bd0


	//   ....[6]....
        /*00a0*/ 	.word	0x00000cc0


	//   ....[7]....
        /*00a4*/ 	.word	0x00000ce0


	//   ....[8]....
        /*00a8*/ 	.word	0x00000e30


	//   ....[9]....
        /*00ac*/ 	.word	0x00000e50


	//----- nvinfo : EIATTR_VRC_CTA_INIT_COUNT
	.align		4
.L_194:
        /*00b0*/ 	.byte	0x02, 0x4a
	.zero		1
	.zero		1


	//----- nvinfo : EIATTR_EXIT_INSTR_OFFSETS
	.align		4
        /*00b4*/ 	.byte	0x04, 0x1c
        /*00b6*/ 	.short	(.L_196 - .L_195)


	//   ....[0]....
.L_195:
        /*00b8*/ 	.word	0x00000070


	//   ....[1]....
        /*00bc*/ 	.word	0x00000100


	//   ....[2]....
        /*00c0*/ 	.word	0x000001a0


	//   ....[3]....
        /*00c4*/ 	.word	0x000002e0


	//   ....[4]....
        /*00c8*/ 	.word	0x000003b0


	//   ....[5]....
        /*00cc*/ 	.word	0x00000db0


	//   ....[6]....
        /*00d0*/ 	.word	0x00000e00


	//   ....[7]....
        /*00d4*/ 	.word	0x00000ed0


	//----- nvinfo : EIATTR_CRS_STACK_SIZE
	.align		4
.L_196:
        /*00d8*/ 	.byte	0x04, 0x1e
        /*00da*/ 	.short	(.L_198 - .L_197)
.L_197:
        /*00dc*/ 	.word	0x00000000


	//----- nvinfo : EIATTR_CBANK_PARAM_SIZE
	.align		4
.L_198:
        /*00e0*/ 	.byte	0x03, 0x19
        /*00e2*/ 	.short	0x0038


	//----- nvinfo : EIATTR_PARAM_CBANK
	.align		4
        /*00e4*/ 	.byte	0x04, 0x0a
        /*00e6*/ 	.short	(.L_200 - .L_199)
	.align		4
.L_199:
        /*00e8*/ 	.word	index@(.nv.constant0._Z13tokenizeWordsPKcPiS1_P8WordDataP12UTF8TokenMapiS1_)
        /*00ec*/ 	.short	0x0380
        /*00ee*/ 	.short	0x0038


	//----- nvinfo : EIATTR_SW_WAR
	.align		4
.L_200:
        /*00f0*/ 	.byte	0x04, 0x36
        /*00f2*/ 	.short	(.L_202 - .L_201)
.L_201:
        /*00f4*/ 	.word	0x00000008
.L_202:


//--------------------- .nv.callgraph             --------------------------
	.section	.nv.callgraph,"",@"SHT_CUDA_CALLGRAPH"
	.align	4
	.sectionentsize	8
	.align		4
        /*0000*/ 	.word	0x00000000
	.align		4
        /*0004*/ 	.word	0xffffffff
	.align		4
        /*0008*/ 	.word	0x00000000
	.align		4
        /*000c*/ 	.word	0xfffffffe
	.align		4
        /*0010*/ 	.word	0x00000000
	.align		4
        /*0014*/ 	.word	0xfffffffd
	.align		4
        /*0018*/ 	.word	0x00000000
	.align		4
        /*001c*/ 	.word	0xfffffffc


//--------------------- .nv.constant4             --------------------------
	.section	.nv.constant4,"a",@progbits
	.align	8
	.align		8
.nv.constant4:
        /*0000*/ 	.dword	_ZN34_INTERNAL_1296a2c2_4_k_cu_3b5a12fd4cuda3std3__45__cpo5beginE
	.align		8
        /*0008*/ 	.dword	_ZN34_INTERNAL_1296a2c2_4_k_cu_3b5a12fd4cuda3std3__45__cpo3endE
	.align		8
        /*0010*/ 	.dword	_ZN34_INTERNAL_1296a2c2_4_k_cu_3b5a12fd4cuda3std3__45__cpo6cbeginE
	.align		8
        /*0018*/ 	.dword	_ZN34_INTERNAL_1296a2c2_4_k_cu_3b5a12fd4cuda3std3__45__cpo4cendE
	.align		8
        /*0020*/ 	.dword	_ZN34_INTERNAL_1296a2c2_4_k_cu_3b5a12fd4cuda3std3__45__cpo6rbeginE
	.align		8
        /*0028*/ 	.dword	_ZN34_INTERNAL_1296a2c2_4_k_cu_3b5a12fd4cuda3std3__45__cpo4rendE
	.align		8
        /*0030*/ 	.dword	_ZN34_INTERNAL_1296a2c2_4_k_cu_3b5a12fd4cuda3std3__45__cpo7crbeginE
	.align		8
        /*0038*/ 	.dword	_ZN34_INTERNAL_1296a2c2_4_k_cu_3b5a12fd4cuda3std3__45__cpo5crendE
	.align		8
        /*0040*/ 	.dword	_ZN34_INTERNAL_1296a2c2_4_k_cu_3b5a12fd4cuda3std3__436_GLOBAL__N__1296a2c2_4_k_cu_3b5a12fd6ignoreE
	.align		8
        /*0048*/ 	.dword	_ZN34_INTERNAL_1296a2c2_4_k_cu_3b5a12fd4cuda3std3__419piecewise_constructE
	.align		8
        /*0050*/ 	.dword	_ZN34_INTERNAL_1296a2c2_4_k_cu_3b5a12fd4cuda3std3__48in_placeE
	.align		8
        /*0058*/ 	.dword	_ZN34_INTERNAL_1296a2c2_4_k_cu_3b5a12fd4cuda3std3__420unreachable_sentinelE
	.align		8
        /*0060*/ 	.dword	_ZN34_INTERNAL_1296a2c2_4_k_cu_3b5a12fd4cuda3std3__47nulloptE
	.align		8
        /*0068*/ 	.dword	_ZN34_INTERNAL_1296a2c2_4_k_cu_3b5a12fd4cuda3std3__48unexpectE
	.align		8
        /*0070*/ 	.dword	_ZN34_INTERNAL_1296a2c2_4_k_cu_3b5a12fd4cuda3std6ranges3__45__cpo4swapE
	.align		8
        /*0078*/ 	.dword	_ZN34_INTERNAL_1296a2c2_4_k_cu_3b5a12fd4cuda3std6ranges3__45__cpo9iter_moveE
	.align		8
        /*0080*/ 	.dword	_ZN34_INTERNAL_1296a2c2_4_k_cu_3b5a12fd4cuda3std6ranges3__45__cpo5beginE
	.align		8
        /*0088*/ 	.dword	_ZN34_INTERNAL_1296a2c2_4_k_cu_3b5a12fd4cuda3std6ranges3__45__cpo3endE
	.align		8
        /*0090*/ 	.dword	_ZN34_INTERNAL_1296a2c2_4_k_cu_3b5a12fd4cuda3std6ranges3__45__cpo6cbeginE
	.align		8
        /*0098*/ 	.dword	_ZN34_INTERNAL_1296a2c2_4_k_cu_3b5a12fd4cuda3std6ranges3__45__cpo4cendE
	.align		8
        /*00a0*/ 	.dword	_ZN34_INTERNAL_1296a2c2_4_k_cu_3b5a12fd4cuda3std6ranges3__45__cpo7advanceE
	.align		8
        /*00a8*/ 	.dword	_ZN34_INTERNAL_1296a2c2_4_k_cu_3b5a12fd4cuda3std6ranges3__45__cpo9iter_swapE
	.align		8
        /*00b0*/ 	.dword	_ZN34_INTERNAL_1296a2c2_4_k_cu_3b5a12fd4cuda3std6ranges3__45__cpo4nextE
	.align		8
        /*00b8*/ 	.dword	_ZN34_INTERNAL_1296a2c2_4_k_cu_3b5a12fd4cuda3std6ranges3__45__cpo4prevE
	.align		8
        /*00c0*/ 	.dword	_ZN34_INTERNAL_1296a2c2_4_k_cu_3b5a12fd4cuda3std6ranges3__45__cpo4dataE
	.align		8
        /*00c8*/ 	.dword	_ZN34_INTERNAL_1296a2c2_4_k_cu_3b5a12fd4cuda3std6ranges3__45__cpo5cdataE
	.align		8
        /*00d0*/ 	.dword	_ZN34_INTERNAL_1296a2c2_4_k_cu_3b5a12fd4cuda3std6ranges3__45__cpo4sizeE
	.align		8
        /*00d8*/ 	.dword	_ZN34_INTERNAL_1296a2c2_4_k_cu_3b5a12fd4cuda3std6ranges3__45__cpo5ssizeE
	.align		8
        /*00e0*/ 	.dword	_ZN34_INTERNAL_1296a2c2_4_k_cu_3b5a12fd4cuda3std6ranges3__45__cpo8distanceE
	.align		8
        /*00e8*/ 	.dword	_ZN34_INTERNAL_1296a2c2_4_k_cu_3b5a12fd6thrust24THRUST_300001_SM_1000_NS8cuda_cub3parE
	.align		8
        /*00f0*/ 	.dword	_ZN34_INTERNAL_1296a2c2_4_k_cu_3b5a12fd6thrust24THRUST_300001_SM_1000_NS8cuda_cub10par_nosyncE
	.align		8
        /*00f8*/ 	.dword	_ZN34_INTERNAL_1296a2c2_4_k_cu_3b5a12fd6thrust24THRUST_300001_SM_1000_NS6system6detail10sequential3seqE
	.align		8
        /*0100*/ 	.dword	_ZN34_INTERNAL_1296a2c2_4_k_cu_3b5a12fd6thrust24THRUST_300001_SM_1000_NS6system3cpp3parE
	.align		8
        /*0108*/ 	.dword	_ZN34_INTERNAL_1296a2c2_4_k_cu_3b5a12fd6thrust24THRUST_300001_SM_1000_NS12placeholders2_1E
	.align		8
        /*0110*/ 	.dword	_ZN34_INTERNAL_1296a2c2_4_k_cu_3b5a12fd6thrust24THRUST_300001_SM_1000_NS12placeholders2_2E
	.align		8
        /*0118*/ 	.dword	_ZN34_INTERNAL_1296a2c2_4_k_cu_3b5a12fd6thrust24THRUST_300001_SM_1000_NS12placeholders2_3E
	.align		8
        /*0120*/ 	.dword	_ZN34_INTERNAL_1296a2c2_4_k_cu_3b5a12fd6thrust24THRUST_300001_SM_1000_NS12placeholders2_4E
	.align		8
        /*0128*/ 	.dword	_ZN34_INTERNAL_1296a2c2_4_k_cu_3b5a12fd6thrust24THRUST_300001_SM_1000_NS12placeholders2_5E
	.align		8
        /*0130*/ 	.dword	_ZN34_INTERNAL_1296a2c2_4_k_cu_3b5a12fd6thrust24THRUST_300001_SM_1000_NS12placeholders2_6E
	.align		8
        /*0138*/ 	.dword	_ZN34_INTERNAL_1296a2c2_4_k_cu_3b5a12fd6thrust24THRUST_300001_SM_1000_NS12placeholders2_7E
	.align		8
        /*0140*/ 	.dword	_ZN34_INTERNAL_1296a2c2_4_k_cu_3b5a12fd6thrust24THRUST_300001_SM_1000_NS12placeholders2_8E
	.align		8
        /*0148*/ 	.dword	_ZN34_INTERNAL_1296a2c2_4_k_cu_3b5a12fd6thrust24THRUST_300001_SM_1000_NS12placeholders2_9E
	.align		8
        /*0150*/ 	.dword	_ZN34_INTERNAL_1296a2c2_4_k_cu_3b5a12fd6thrust24THRUST_300001_SM_1000_NS12placeholders3_10E
	.align		8
        /*0158*/ 	.dword	_ZN34_INTERNAL_1296a2c2_4_k_cu_3b5a12fd6thrust24THRUST_300001_SM_1000_NS3seqE
	.align		8
        /*0160*/ 	.dword	_ZN34_INTERNAL_1296a2c2_4_k_cu_3b5a12fd6thrust24THRUST_300001_SM_1000_NS6deviceE


//--------------------- .text._ZN3cub18CUB_300001_SM_10006detail8for_each13static_kernelINS2_12policy_hub_t12policy_500_tEmN6thrust24THRUST_300001_SM_1000_NS8cuda_cub20__uninitialized_fill7functorINS7_10device_ptrIiEEiEEEEvT0_T1_ --------------------------
	.section	.text._ZN3cub18CUB_300001_SM_10006detail8for_each13static_kernelINS2_12policy_hub_t12policy_500_tEmN6thrust24THRUST_300001_SM_1000_NS8cuda_cub20__uninitialized_fill7functorINS7_10device_ptrIiEEiEEEEvT0_T1_,"ax",@progbits
	.align	128
        .global         _ZN3cub18CUB_300001_SM_10006detail8for_each13static_kernelINS2_12policy_hub_t12policy_500_tEmN6thrust24THRUST_300001_SM_1000_NS8cuda_cub20__uninitialized_fill7functorINS7_10device_ptrIiEEiEEEEvT0_T1_
        .type           _ZN3cub18CUB_300001_SM_10006detail8for_each13static_kernelINS2_12policy_hub_t12policy_500_tEmN6thrust24THRUST_300001_SM_1000_NS8cuda_cub20__uninitialized_fill7functorINS7_10device_ptrIiEEiEEEEvT0_T1_,@function
        .size           _ZN3cub18CUB_300001_SM_10006detail8for_each13static_kernelINS2_12policy_hub_t12policy_500_tEmN6thrust24THRUST_300001_SM_1000_NS8cuda_cub20__uninitialized_fill7functorINS7_10device_ptrIiEEiEEEEvT0_T1_,(.L_x_64 - _ZN3cub18CUB_300001_SM_10006detail8for_each13static_kernelINS2_12policy_hub_t12policy_500_tEmN6thrust24THRUST_300001_SM_1000_NS8cuda_cub20__uninitialized_fill7functorINS7_10device_ptrIiEEiEEEEvT0_T1_)
        .other          _ZN3cub18CUB_300001_SM_10006detail8for_each13static_kernelINS2_12policy_hub_t12policy_500_tEmN6thrust24THRUST_300001_SM_1000_NS8cuda_cub20__uninitialized_fill7functorINS7_10device_ptrIiEEiEEEEvT0_T1_,@"STO_CUDA_ENTRY STV_DEFAULT"
_ZN3cub18CUB_300001_SM_10006detail8for_each13static_kernelINS2_12policy_hub_t12policy_500_tEmN6thrust24THRUST_300001_SM_1000_NS8cuda_cub20__uninitialized_fill7functorINS7_10device_ptrIiEEiEEEEvT0_T1_:
.text._ZN3cub18CUB_300001_SM_10006detail8for_each13static_kernelINS2_12policy_hub_t12policy_500_tEmN6thrust24THRUST_300001_SM_1000_NS8cuda_cub20__uninitialized_fill7functorINS7_10device_ptrIiEEiEEEEvT0_T1_:
[----:B------:R-:W-:Y:S08]  /*0000*/  LDC R1, c[0x0][0x37c] ;  /* 0x0000df00ff017b82 */ /* 0x000ff00000000800 */
[----:B------:R-:W0:Y:S01]  /*0010*/  S2UR UR4, SR_CTAID.X ;  /* 0x00000000000479c3 */ /* 0x000e220000002500 */
[----:B------:R-:W1:Y:S01]  /*0020*/  LDCU.64 UR6, c[0x0][0x380] ;  /* 0x00007000ff0677ac */ /* 0x000e620008000a00 */
[----:B------:R-:W2:Y:S01]  /*0030*/  LDCU.64 UR8, c[0x0][0x358] ;  /* 0x00006b00ff0877ac */ /* 0x000ea20008000a00 */
[----:B0-----:R-:W-:-:S04]  /*0040*/  UIMAD.WIDE.U32 UR4, UR4, 0x200, URZ ;  /* 0x00000200040478a5 */ /* 0x001fc8000f8e00ff */
[----:B-1----:R-:W-:-:S04]  /*0050*/  UIADD3 UR6, UP0, UPT, -UR4, UR6, URZ ;  /* 0x0000000604067290 */ /* 0x002fc8000ff1e1ff */
[----:B------:R-:W-:Y:S02]  /*0060*/  UIADD3.X UR7, UPT, UPT, ~UR5, UR7, URZ, UP0, !UPT ;  /* 0x0000000705077290 */ /* 0x000fe400087fe5ff */
[----:B------:R-:W-:-:S04]  /*0070*/  UISETP.GE.U32.AND UP0, UPT, UR6, 0x200, UPT ;  /* 0x000002000600788c */ /* 0x000fc8000bf06070 */
[----:B------:R-:W-:-:S09]  /*0080*/  UISETP.GE.U32.AND.EX UP0, UPT, UR7, URZ, UPT, UP0 ;  /* 0x000000ff0700728c */ /* 0x000fd2000bf06100 */
[----:B--2---:R-:W-:Y:S05]  /*0090*/  BRA.U !UP0, `(.L_x_0) ;  /* 0x0000000108287547 */ /* 0x004fea000b800000 */
[----:B------:R-:W0:Y:S01]  /*00a0*/  S2R R0, SR_TID.X ;  /* 0x0000000000007919 */ /* 0x000e220000002100 */
[----:B------:R-:W1:Y:S01]  /*00b0*/  LDCU.64 UR6, c[0x0][0x388] ;  /* 0x00007100ff0677ac */ /* 0x000e620008000a00 */
[----:B------:R-:W2:Y:S01]  /*00c0*/  LDC R5, c[0x0][0x390] ;  /* 0x0000e400ff057b82 */ /* 0x000ea20000000800 */
[----:B0-----:R-:W-:-:S05]  /*00d0*/  IADD3 R0, P0, PT, R0, UR4, RZ ;  /* 0x0000000400007c10 */ /* 0x001fca000ff1e0ff */
[----:B------:R-:W-:Y:S01]  /*00e0*/  IMAD.X R3, RZ, RZ, UR5, P0 ;  /* 0x00000005ff037e24 */ /* 0x000fe200080e06ff */
[----:B-1----:R-:W-:-:S04]  /*00f0*/  LEA R2, P0, R0, UR6, 0x2 ;  /* 0x0000000600027c11 */ /* 0x002fc8000f8010ff */
[----:B------:R-:W-:-:S05]  /*0100*/  LEA.HI.X R3, R0, UR7, R3, 0x2, P0 ;  /* 0x0000000700037c11 */ /* 0x000fca00080f1403 */
[----:B--2---:R-:W-:Y:S04]  /*0110*/  STG.E desc[UR8][R2.64], R5 ;  /* 0x0000000502007986 */ /* 0x004fe8000c101908 */
[----:B------:R-:W-:Y:S01]  /*0120*/  STG.E desc[UR8][R2.64+0x400], R5 ;  /* 0x0004000502007986 */ /* 0x000fe2000c101908 */
[----:B------:R-:W-:Y:S05]  /*0130*/  EXIT ;  /* 0x000000000000794d */ /* 0x000fea0003800000 */
.L_x_0:
[----:B------:R-:W0:Y:S01]  /*0140*/  S2R R0, SR_TID.X ;  /* 0x0000000000007919 */ /* 0x000e220000002100 */
[----:B------:R-:W-:Y:S01]  /*0150*/  IMAD.U32 R2, RZ, RZ, UR7 ;  /* 0x00000007ff027e24 */ /* 0x000fe2000f8e00ff */
[----:B------:R-:W1:Y:S01]  /*0160*/  LDCU.64 UR10, c[0x0][0x388] ;  /* 0x00007100ff0a77ac */ /* 0x000e620008000a00 */
[----:B------:R-:W-:Y:S01]  /*0170*/  IMAD.U32 R4, RZ, RZ, UR7 ;  /* 0x00000007ff047e24 */ /* 0x000fe2000f8e00ff */
[----:B0-----:R-:W-:-:S04]  /*0180*/  ISETP.LT.U32.AND P0, PT, R0, UR6, PT ;  /* 0x0000000600007c0c */ /* 0x001fc8000bf01070 */
[----:B------:R-:W-:Y:S01]  /*0190*/  ISETP.GT.U32.AND.EX P0, PT, R2, RZ, PT, P0 ;  /* 0x000000ff0200720c */ /* 0x000fe20003f04100 */
[C---:B------:R-:W-:Y:S01]  /*01a0*/  VIADD R2, R0.reuse, 0x100 ;  /* 0x0000010000027836 */ /* 0x040fe20000000000 */
[----:B------:R-:W-:-:S04]  /*01b0*/  IADD3 R0, P2, PT, R0, UR4, RZ ;  /* 0x0000000400007c10 */ /* 0x000fc8000ff5e0ff */
[----:B------:R-:W-:Y:S01]  /*01c0*/  ISETP.LT.U32.AND P1, PT, R2, UR6, PT ;  /* 0x0000000602007c0c */ /* 0x000fe2000bf21070 */
[----:B------:R-:W-:Y:S01]  /*01d0*/  IMAD.X R3, RZ, RZ, UR5, P2 ;  /* 0x00000005ff037e24 */ /* 0x000fe200090e06ff */
[----:B-1----:R-:W-:Y:S02]  /*01e0*/  LEA R2, P2, R0, UR10, 0x2 ;  /* 0x0000000a00027c11 */ /* 0x002fe4000f8410ff */
[----:B------:R-:W-:Y:S02]  /*01f0*/  ISETP.GT.U32.AND.EX P1, PT, R4, RZ, PT, P1 ;  /* 0x000000ff0400720c */ /* 0x000fe40003f24110 */
[----:B------:R-:W-:Y:S01]  /*0200*/  LEA.HI.X R3, R0, UR11, R3, 0x2, P2 ;  /* 0x0000000b00037c11 */ /* 0x000fe200090f1403 */
[----:B------:R-:W0:Y:S04]  /*0210*/  @P0 LDC R5, c[0x0][0x390] ;  /* 0x0000e400ff050b82 */ /* 0x000e280000000800 */
[----:B0-----:R0:W-:Y:S06]  /*0220*/  @P0 STG.E desc[UR8][R2.64], R5 ;  /* 0x0000000502000986 */ /* 0x0011ec000c101908 */
[----:B------:R-:W-:Y:S05]  /*0230*/  @!P1 EXIT ;  /* 0x000000000000994d */ /* 0x000fea0003800000 */
[----:B0-----:R-:W0:Y:S02]  /*0240*/  LDC R5, c[0x0][0x390] ;  /* 0x0000e400ff057b82 */ /* 0x001e240000000800 */
[----:B0-----:R-:W-:Y:S01]  /*0250*/  STG.E desc[UR8][R2.64+0x400], R5 ;  /* 0x0004000502007986 */ /* 0x001fe2000c101908 */
[----:B------:R-:W-:Y:S05]  /*0260*/  EXIT ;  /* 0x000000000000794d */ /* 0x000fea0003800000 */
.L_x_1:
[----:B------:R-:W-:-:S00]  /*0270*/  BRA `(.L_x_1) ;  /* 0xfffffffc00fc7947 */ /* 0x000fc0000383ffff */
[----:B------:R-:W-:-:S00]  /*0280*/  NOP ;  /* 0x0000000000007918 */ /* 0x000fc00000000000 */
[----:B------:R-:W-:-:S00]  /*0290*/  NOP ;  /* 0x0000000000007918 */ /* 0x000fc00000000000 */
[----:B------:R-:W-:-:S00]  /*02a0*/  NOP ;  /* 0x0000000000007918 */ /* 0x000fc00000000000 */
[----:B------:R-:W-:-:S00]  /*02b0*/  NOP ;  /* 0x0000000000007918 */ /* 0x000fc00000000000 */
[----:B------:R-:W-:-:S00]  /*02c0*/  NOP ;  /* 0x0000000000007918 */ /* 0x000fc00000000000 */
[----:B------:R-:W-:-:S00]  /*02d0*/  NOP ;  /* 0x0000000000007918 */ /* 0x000fc00000000000 */
[----:B------:R-:W-:-:S00]  /*02e0*/  NOP ;  /* 0x0000000000007918 */ /* 0x000fc00000000000 */
[----:B------:R-:W-:-:S00]  /*02f0*/  NOP ;  /* 0x0000000000007918 */ /* 0x000fc00000000000 */
.L_x_64:


//--------------------- .text._ZN3cub18CUB_300001_SM_10006detail11EmptyKernelIvEEvv --------------------------
	.section	.text._ZN3cub18CUB_300001_SM_10006detail11EmptyKernelIvEEvv,"ax",@progbits
	.align	128
        .global         _ZN3cub18CUB_300001_SM_10006detail11EmptyKernelIvEEvv
        .type           _ZN3cub18CUB_300001_SM_10006detail11EmptyKernelIvEEvv,@function
        .size           _ZN3cub18CUB_300001_SM_10006detail11EmptyKernelIvEEvv,(.L_x_65 - _ZN3cub18CUB_300001_SM_10006detail11EmptyKernelIvEEvv)
        .other          _ZN3cub18CUB_300001_SM_10006detail11EmptyKernelIvEEvv,@"STO_CUDA_ENTRY STV_DEFAULT"
_ZN3cub18CUB_300001_SM_10006detail11EmptyKernelIvEEvv:
.text._ZN3cub18CUB_300001_SM_10006detail11EmptyKernelIvEEvv:
[----:B------:R-:W-:Y:S01]  /*0000*/  LDC R1, c[0x0][0x37c] ;  /* 0x0000df00ff017b82 */ /* 0x000fe20000000800 */
[----:B------:R-:W-:Y:S05]  /*0010*/  EXIT ;  /* 0x000000000000794d */ /* 0x000fea0003800000 */
.L_x_2:
        /* <DEDUP_REMOVED lines=14> */
.L_x_65:


//--------------------- .text._Z10mergePairsILi256EEvP8WordDataiiiPiS2_ --------------------------
	.section	.text._Z10mergePairsILi256EEvP8WordDataiiiPiS2_,"ax",@progbits
	.align	128
        .global         _Z10mergePairsILi256EEvP8WordDataiiiPiS2_
        .type           _Z10mergePairsILi256EEvP8WordDataiiiPiS2_,@function
        .size           _Z10mergePairsILi256EEvP8WordDataiiiPiS2_,(.L_x_66 - _Z10mergePairsILi256EEvP8WordDataiiiPiS2_)
        .other          _Z10mergePairsILi256EEvP8WordDataiiiPiS2_,@"STO_CUDA_ENTRY STV_DEFAULT"
_Z10mergePairsILi256EEvP8WordDataiiiPiS2_:
.text._Z10mergePairsILi256EEvP8WordDataiiiPiS2_:
[----:B------:R-:W-:Y:S08]  /*0000*/  LDC R1, c[0x0][0x37c] ;  /* 0x0000df00ff017b82 */ /* 0x000ff00000000800 */
[----:B------:R-:W0:Y:S01]  /*0010*/  LDC.64 R2, c[0x0][0x380] ;  /* 0x0000e000ff027b82 */ /* 0x000e220000000a00 */
[----:B------:R-:W0:Y:S02]  /*0020*/  LDCU.64 UR6, c[0x0][0x358] ;  /* 0x00006b00ff0677ac */ /* 0x000e240008000a00 */
[----:B0-----:R-:W2:Y:S01]  /*0030*/  LDG.E R5, desc[UR6][R2.64+0x18] ;  /* 0x0000180602057981 */ /* 0x001ea2000c1e1900 */
[----:B------:R-:W2:Y:S02]  /*0040*/  S2R R0, SR_CTAID.X ;  /* 0x0000000000007919 */ /* 0x000ea40000002500 */
[----:B--2---:R-:W-:-:S13]  /*0050*/  ISETP.GE.AND P0, PT, R0, R5, PT ;  /* 0x000000050000720c */ /* 0x004fda0003f06270 */
[----:B------:R-:W-:Y:S05]  /*0060*/  @P0 EXIT ;  /* 0x000000000000094d */ /* 0x000fea0003800000 */
[----:B------:R-:W2:Y:S04]  /*0070*/  LDG.E.64 R4, desc[UR6][R2.64+0x8] ;  /* 0x0000080602047981 */ /* 0x000ea8000c1e1b00 */
[----:B------:R-:W3:Y:S01]  /*0080*/  LDG.E.64 R6, desc[UR6][R2.64+0x10] ;  /* 0x0000100602067981 */ /* 0x000ee2000c1e1b00 */
[----:B--2---:R-:W-:-:S05]  /*0090*/  IMAD.WIDE.U32 R8, R0, 0x4, R4 ;  /* 0x0000000400087825 */ /* 0x004fca00078e0004 */
[----:B------:R-:W2:Y:S01]  /*00a0*/  LDG.E R5, desc[UR6][R8.64] ;  /* 0x0000000608057981 */ /* 0x000ea2000c1e1900 */
[----:B---3--:R-:W-:-:S06]  /*00b0*/  IMAD.WIDE.U32 R6, R0, 0x4, R6 ;  /* 0x0000000400067825 */ /* 0x008fcc00078e0006 */
[----:B------:R0:W5:Y:S01]  /*00c0*/  LDG.E R7, desc[UR6][R6.64] ;  /* 0x0000000606077981 */ /* 0x000162000c1e1900 */
[----:B------:R-:W1:Y:S01]  /*00d0*/  S2R R4, SR_TID.X ;  /* 0x0000000000047919 */ /* 0x000e620000002100 */
[----:B--2---:R-:W-:-:S13]  /*00e0*/  ISETP.NE.AND P0, PT, R5, RZ, PT ;  /* 0x000000ff0500720c */ /* 0x004fda0003f05270 */
[----:B01----:R-:W-:Y:S05]  /*00f0*/  @P0 BRA `(.L_x_3) ;  /* 0x0000000000180947 */ /* 0x003fea0003800000 */
[----:B------:R-:W-:-:S13]  /*0100*/  ISETP.NE.AND P0, PT, R4, RZ, PT ;  /* 0x000000ff0400720c */ /* 0x000fda0003f05270 */
[----:B------:R-:W-:Y:S05]  /*0110*/  @P0 EXIT ;  /* 0x000000000000094d */ /* 0x000fea0003800000 */
[----:B------:R-:W0:Y:S02]  /*0120*/  LDC.64 R2, c[0x0][0x3a0] ;  /* 0x0000e800ff027b82 */ /* 0x000e240000000a00 */
[----:B0-----:R-:W-:-:S05]  /*0130*/  IMAD.WIDE.U32 R2, R0, 0x4, R2 ;  /* 0x0000000400027825 */ /* 0x001fca00078e0002 */
[----:B------:R-:W-:Y:S01]  /*0140*/  STG.E desc[UR6][R2.64], RZ ;  /* 0x000000ff02007986 */ /* 0x000fe2000c101906 */
[----:B------:R-:W-:Y:S05]  /*0150*/  EXIT ;  /* 0x000000000000794d */ /* 0x000fea0003800000 */
.L_x_3:
[----:B------:R-:W-:-:S05]  /*0160*/  VIADD R9, R5, 0xffffffff ;  /* 0xffffffff05097836 */ /* 0x000fca0000000000 */
[----:B------:R-:W-:-:S13]  /*0170*/  ISETP.GE.AND P0, PT, R4, R9, PT ;  /* 0x000000090400720c */ /* 0x000fda0003f06270 */
[----:B------:R-:W2:Y:S01]  /*0180*/  @!P0 LDG.E.64 R8, desc[UR6][R2.64] ;  /* 0x0000000602088981 */ /* 0x000ea2000c1e1b00 */
[----:B-----5:R-:W-:-:S04]  /*0190*/  @!P0 IMAD.IADD R11, R7, 0x1, R4 ;  /* 0x00000001070b8824 */ /* 0x020fc800078e0204 */
[----:B--2---:R-:W-:Y:S02]  /*01a0*/  @!P0 IMAD.WIDE R8, R11, 0x8, R8 ;  /* 0x000000080b088825 */ /* 0x004fe400078e0208 */
[----:B------:R-:W0:Y:S03]  /*01b0*/  @!P0 LDC.64 R10, c[0x0][0x388] ;  /* 0x0000e200ff0a8b82 */ /* 0x000e260000000a00 */
[----:B------:R-:W0:Y:S04]  /*01c0*/  @!P0 LDG.E R6, desc[UR6][R8.64+0x8] ;  /* 0x0000080608068981 */ /* 0x000e28000c1e1900 */
[----:B------:R-:W2:Y:S01]  /*01d0*/  @!P0 LDG.E R13, desc[UR6][R8.64] ;  /* 0x00000006080d8981 */ /* 0x000ea2000c1e1900 */
[----:B------:R-:W1:Y:S01]  /*01e0*/  S2UR UR5, SR_CgaCtaId ;  /* 0x00000000000579c3 */ /* 0x000e620000008800 */
[----:B------:R-:W-:-:S02]  /*01f0*/  UMOV UR4, 0x400 ;  /* 0x0000040000047882 */ /* 0x000fc40000000000 */
[----:B-1----:R-:W-:Y:S01]  /*0200*/  ULEA UR4, UR5, UR4, 0x18 ;  /* 0x0000000405047291 */ /* 0x002fe2000f8ec0ff */
[----:B0-----:R-:W-:Y:S01]  /*0210*/  @!P0 ISETP.NE.AND P1, PT, R6, R11, PT ;  /* 0x0000000b0600820c */ /* 0x001fe20003f25270 */
[----:B------:R-:W-:-:S03]  /*0220*/  IMAD.MOV.U32 R11, RZ, RZ, RZ ;  /* 0x000000ffff0b7224 */ /* 0x000fc600078e00ff */
[----:B--2---:R-:W-:-:S04]  /*0230*/  @!P0 ISETP.EQ.AND P1, PT, R13, R10, !P1 ;  /* 0x0000000a0d00820c */ /* 0x004fc80004f22270 */
[----:B------:R-:W-:Y:S02]  /*0240*/  @!P0 SEL R11, RZ, 0x1, !P1 ;  /* 0x00000001ff0b8807 */ /* 0x000fe40004800000 */
[----:B------:R-:W-:-:S03]  /*0250*/  LOP3.LUT P1, R10, R4, 0x1f, RZ, 0xc0, !PT ;  /* 0x0000001f040a7812 */ /* 0x000fc6000782c0ff */
[----:B------:R-:W0:Y:S01]  /*0260*/  SHFL.UP PT, R6, R11, 0x1, RZ ;  /* 0x042000000b067989 */ /* 0x000e2200000e00ff */
[C---:B------:R-:W-:Y:S02]  /*0270*/  ISETP.GE.U32.AND P2, PT, R10.reuse, 0x4, PT ;  /* 0x000000040a00780c */ /* 0x040fe40003f46070 */
[C---:B------:R-:W-:Y:S02]  /*0280*/  ISETP.GE.U32.AND P3, PT, R10.reuse, 0x8, PT ;  /* 0x000000080a00780c */ /* 0x040fe40003f66070 */
[C---:B------:R-:W-:Y:S02]  /*0290*/  ISETP.GE.U32.AND P4, PT, R10.reuse, 0x10, PT ;  /* 0x000000100a00780c */ /* 0x040fe40003f86070 */
[----:B------:R-:W-:Y:S02]  /*02a0*/  ISETP.NE.AND P5, PT, R10, 0x1f, PT ;  /* 0x0000001f0a00780c */ /* 0x000fe40003fa5270 */
[----:B0-----:R-:W-:Y:S02]  /*02b0*/  SEL R6, R6, RZ, P1 ;  /* 0x000000ff06067207 */ /* 0x001fe40000800000 */
[----:B------:R-:W-:-:S03]  /*02c0*/  ISETP.GE.U32.AND P1, PT, R10, 0x2, PT ;  /* 0x000000020a00780c */ /* 0x000fc60003f26070 */
[----:B------:R-:W-:-:S05]  /*02d0*/  IMAD.IADD R6, R6, 0x1, R11 ;  /* 0x0000000106067824 */ /* 0x000fca00078e020b */
[----:B------:R-:W0:Y:S02]  /*02e0*/  SHFL.UP PT, R12, R6, 0x2, RZ ;  /* 0x04400000060c7989 */ /* 0x000e2400000e00ff */
[----:B0-----:R-:W-:-:S05]  /*02f0*/  SEL R9, R12, RZ, P1 ;  /* 0x000000ff0c097207 */ /* 0x001fca0000800000 */
[----:B------:R-:W-:-:S05]  /*0300*/  IMAD.IADD R9, R6, 0x1, R9 ;  /* 0x0000000106097824 */ /* 0x000fca00078e0209 */
[----:B------:R-:W0:Y:S02]  /*0310*/  SHFL.UP PT, R8, R9, 0x4, RZ ;  /* 0x0480000009087989 */ /* 0x000e2400000e00ff */
[----:B0-----:R-:W-:-:S05]  /*0320*/  SEL R8, R8, RZ, P2 ;  /* 0x000000ff08087207 */ /* 0x001fca0001000000 */
[----:B------:R-:W-:Y:S01]  /*0330*/  IMAD.IADD R8, R9, 0x1, R8 ;  /* 0x0000000109087824 */ /* 0x000fe200078e0208 */
[----:B------:R-:W-:-:S04]  /*0340*/  SHF.R.U32.HI R9, RZ, 0x3, R4 ;  /* 0x00000003ff097819 */ /* 0x000fc80000011604 */
[----:B------:R-:W0:Y:S01]  /*0350*/  SHFL.UP PT, R12, R8, 0x8, RZ ;  /* 0x05000000080c7989 */ /* 0x000e2200000e00ff */
[----:B------:R-:W-:Y:S02]  /*0360*/  LOP3.LUT R9, R9, 0x7c, RZ, 0xc0, !PT ;  /* 0x0000007c09097812 */ /* 0x000fe400078ec0ff */
[----:B0-----:R-:W-:-:S05]  /*0370*/  SEL R13, R12, RZ, P3 ;  /* 0x000000ff0c0d7207 */ /* 0x001fca0001800000 */
[----:B------:R-:W-:-:S05]  /*0380*/  IMAD.IADD R13, R8, 0x1, R13 ;  /* 0x00000001080d7824 */ /* 0x000fca00078e020d */
[----:B------:R-:W0:Y:S02]  /*0390*/  SHFL.UP PT, R6, R13, 0x10, RZ ;  /* 0x060000000d067989 */ /* 0x000e2400000e00ff */
[----:B0-----:R-:W-:Y:S02]  /*03a0*/  SEL R12, R6, RZ, P4 ;  /* 0x000000ff060c7207 */ /* 0x001fe40002000000 */
[----:B------:R-:W-:-:S03]  /*03b0*/  LEA R6, R4, UR4, 0x2 ;  /* 0x0000000404067c11 */ /* 0x000fc6000f8e10ff */
[----:B------:R-:W-:Y:S02]  /*03c0*/  IMAD.IADD R8, R13, 0x1, R12 ;  /* 0x000000010d087824 */ /* 0x000fe400078e020c */
[----:B------:R0:W-:Y:S01]  /*03d0*/  STS [R6], R11 ;  /* 0x0000000b06007388 */ /* 0x0001e20000000800 */
[----:B------:R-:W-:Y:S06]  /*03e0*/  BAR.SYNC.DEFER_BLOCKING 0x0 ;  /* 0x0000000000007b1d */ /* 0x000fec0000010000 */
[----:B------:R0:W-:Y:S02]  /*03f0*/  @!P5 STS [R9+UR4+0xc00], R8 ;  /* 0x000c00080900d988 */ /* 0x0001e40008000804 */
[----:B------:R-:W-:Y:S01]  /*0400*/  BAR.SYNC.DEFER_BLOCKING 0x0 ;  /* 0x0000000000007b1d */ /* 0x000fe20000010000 */
[----:B------:R-:W-:-:S13]  /*0410*/  ISETP.GT.U32.AND P5, PT, R4, 0x1f, PT ;  /* 0x0000001f0400780c */ /* 0x000fda0003fa4070 */
[----:B0-----:R-:W-:Y:S05]  /*0420*/  @P5 BRA `(.L_x_4) ;  /* 0x0000000000585947 */ /* 0x001fea0003800000 */
[----:B------:R-:W-:Y:S01]  /*0430*/  ISETP.GT.U32.AND P5, PT, R4, 0x7, PT ;  /* 0x000000070400780c */ /* 0x000fe20003fa4070 */
[----:B------:R-:W-:Y:S01]  /*0440*/  IMAD.MOV.U32 R11, RZ, RZ, RZ ;  /* 0x000000ffff0b7224 */ /* 0x000fe200078e00ff */
[----:B------:R-:W-:-:S11]  /*0450*/  UMOV UR5, 0xffffffff ;  /* 0xffffffff00057882 */ /* 0x000fd60000000000 */
[----:B------:R0:W1:Y:S01]  /*0460*/  @!P5 LDS R11, [R6+0xc00] ;  /* 0x000c0000060bd984 */ /* 0x0000620000000800 */
[----:B------:R-:W-:Y:S01]  /*0470*/  ISETP.NE.AND P5, PT, R10, RZ, PT ;  /* 0x000000ff0a00720c */ /* 0x000fe20003fa5270 */
[----:B------:R-:W-:-:S12]  /*0480*/  BRA.DIV UR5, `(.L_x_5) ;  /* 0x0000000605407947 */ /* 0x000fd8000b800000 */
[----:B-1----:R-:W1:Y:S02]  /*0490*/  SHFL.UP PT, R10, R11, 0x1, RZ ;  /* 0x042000000b0a7989 */ /* 0x002e6400000e00ff */
[----:B-1----:R-:W-:-:S05]  /*04a0*/  SEL R10, R10, RZ, P5 ;  /* 0x000000ff0a0a7207 */ /* 0x002fca0002800000 */
[----:B------:R-:W-:-:S05]  /*04b0*/  IMAD.IADD R10, R10, 0x1, R11 ;  /* 0x000000010a0a7824 */ /* 0x000fca00078e020b */
[----:B------:R-:W1:Y:S02]  /*04c0*/  SHFL.UP PT, R12, R10, 0x2, RZ ;  /* 0x044000000a0c7989 */ /* 0x000e6400000e00ff */
        /* <DEDUP_REMOVED lines=8> */
[----:B------:R1:W2:Y:S02]  /*0550*/  SHFL.UP PT, R11, R15, 0x10, RZ ;  /* 0x060000000f0b7989 */ /* 0x0002a400000e00ff */
.L_x_15:
[----:B--2---:R-:W-:-:S05]  /*0560*/  SEL R10, R11, RZ, P4 ;  /* 0x000000ff0b0a7207 */ /* 0x004fca0002000000 */
[----:B-1----:R-:W-:-:S05]  /*0570*/  IMAD.IADD R15, R15, 0x1, R10 ;  /* 0x000000010f0f7824 */ /* 0x002fca00078e020a */
[----:B------:R1:W-:Y:S02]  /*0580*/  STS [R6+0xc00], R15 ;  /* 0x000c000f06007388 */ /* 0x0003e40000000800 */
.L_x_4:
[----:B------:R-:W-:Y:S05]  /*0590*/  WARPSYNC.ALL ;  /* 0x0000000000007948 */ /* 0x000fea0003800000 */
[----:B------:R-:W-:Y:S01]  /*05a0*/  BAR.SYNC.DEFER_BLOCKING 0x0 ;  /* 0x0000000000007b1d */ /* 0x000fe20000010000 */
[C---:B------:R-:W-:Y:S01]  /*05b0*/  ISETP.GE.U32.AND P1, PT, R4.reuse, 0x20, PT ;  /* 0x000000200400780c */ /* 0x040fe20003f26070 */
[----:B------:R-:W-:Y:S01]  /*05c0*/  IMAD.MOV.U32 R11, RZ, RZ, RZ ;  /* 0x000000ffff0b7224 */ /* 0x000fe200078e00ff */
[----:B------:R-:W-:Y:S01]  /*05d0*/  ISETP.GE.AND P2, PT, R4, R5, PT ;  /* 0x000000050400720c */ /* 0x000fe20003f46270 */
[----:B------:R-:W-:Y:S02]  /*05e0*/  IMAD.MOV.U32 R10, RZ, RZ, -0x1 ;  /* 0xffffffffff0a7424 */ /* 0x000fe400078e00ff */
[----:B------:R-:W-:Y:S01]  /*05f0*/  BSSY.RECONVERGENT B0, `(.L_x_6) ;  /* 0x0000019000007945 */ /* 0x000fe20003800200 */
[----:B------:R-:W-:-:S07]  /*0600*/  IMAD.MOV.U32 R12, RZ, RZ, -0x1 ;  /* 0xffffffffff0c7424 */ /* 0x000fce00078e00ff */
[----:B------:R-:W1:Y:S01]  /*0610*/  @P1 LDS R11, [R9+UR4+0xbfc] ;  /* 0x000bfc04090b1984 */ /* 0x000e620008000800 */
[----:B------:R-:W-:Y:S01]  /*0620*/  PLOP3.LUT P1, PT, PT, PT, PT, 0x8, 0x80 ;  /* 0x000000000080781c */ /* 0x000fe20003f2e170 */
[--C-:B-1----:R-:W-:Y:S01]  /*0630*/  IMAD.IADD R15, R8, 0x1, R11.reuse ;  /* 0x00000001080f7824 */ /* 0x102fe200078e020b */
[----:B------:R-:W-:-:S04]  /*0640*/  PRMT R11, RZ, 0x7610, R11 ;  /* 0x00007610ff0b7816 */ /* 0x000fc8000000000b */
[----:B------:R1:W-:Y:S01]  /*0650*/  STS [R6+0x400], R15 ;  /* 0x0004000f06007388 */ /* 0x0003e20000000800 */
[----:B------:R-:W-:Y:S06]  /*0660*/  BAR.SYNC.DEFER_BLOCKING 0x0 ;  /* 0x0000000000007b1d */ /* 0x000fec0000010000 */
[----:B------:R-:W-:Y:S05]  /*0670*/  @P2 BRA `(.L_x_7) ;  /* 0x0000000000402947 */ /* 0x000fea0003800000 */
[----:B------:R-:W2:Y:S01]  /*0680*/  LDG.E.64 R8, desc[UR6][R2.64] ;  /* 0x0000000602087981 */ /* 0x000ea2000c1e1b00 */
[----:B------:R-:W-:-:S03]  /*0690*/  IMAD.IADD R11, R7, 0x1, R4 ;  /* 0x00000001070b7824 */ /* 0x000fc600078e0204 */
[----:B------:R-:W3:Y:S01]  /*06a0*/  @!P0 LDS R10, [R6] ;  /* 0x00000000060a8984 */ /* 0x000ee20000000800 */
[----:B------:R-:W-:-:S13]  /*06b0*/  ISETP.NE.AND P1, PT, R4, RZ, PT ;  /* 0x000000ff0400720c */ /* 0x000fda0003f25270 */
[----:B------:R-:W4:Y:S01]  /*06c0*/  @P1 LDS R14, [R6+-0x4] ;  /* 0xfffffc00060e1984 */ /* 0x000f220000000800 */
[----:B--2---:R-:W-:-:S05]  /*06d0*/  IMAD.WIDE R8, R11, 0x8, R8 ;  /* 0x000000080b087825 */ /* 0x004fca00078e0208 */
[----:B------:R-:W2:Y:S04]  /*06e0*/  LDG.E R13, desc[UR6][R8.64] ;  /* 0x00000006080d7981 */ /* 0x000ea8000c1e1900 */
[----:B------:R0:W5:Y:S01]  /*06f0*/  LDG.E.U8 R11, desc[UR6][R8.64+0x4] ;  /* 0x00000406080b7981 */ /* 0x000162000c1e1100 */
[----:B---3--:R-:W-:Y:S02]  /*0700*/  ISETP.EQ.AND P0, PT, R10, 0x1, !P0 ;  /* 0x000000010a00780c */ /* 0x008fe40004702270 */
[----:B----4-:R-:W-:-:S11]  /*0710*/  ISETP.NE.OR P1, PT, R14, 0x1, !P1 ;  /* 0x000000010e00780c */ /* 0x010fd60004f25670 */
[----:B------:R-:W3:Y:S01]  /*0720*/  @P0 LDC R12, c[0x0][0x390] ;  /* 0x0000e400ff0c0b82 */ /* 0x000ee20000000800 */
[C-C-:B------:R-:W-:Y:S01]  /*0730*/  @!P0 IMAD.IADD R14, R4.reuse, 0x1, -R15.reuse ;  /* 0x00000001040e8824 */ /* 0x140fe200078e0a0f */
[----:B------:R-:W-:Y:S02]  /*0740*/  @P0 PLOP3.LUT P1, PT, PT, PT, PT, 0x80, 0x8 ;  /* 0x000000000008081c */ /* 0x000fe40003f2f070 */
[----:B------:R-:W-:Y:S02]  /*0750*/  @P0 IADD3 R10, PT, PT, R4, 0x1, -R15 ;  /* 0x00000001040a0810 */ /* 0x000fe40007ffe80f */
[----:B------:R-:W-:Y:S02]  /*0760*/  @!P0 SEL R10, R14, 0xffffffff, P1 ;  /* 0xffffffff0e0a8807 */ /* 0x000fe40000800000 */
[----:B0-23--:R-:W-:-:S07]  /*0770*/  @!P0 SEL R12, R13, 0xffffffff, P1 ;  /* 0xffffffff0d0c8807 */ /* 0x00dfce0000800000 */
.L_x_7:
[----:B------:R-:W-:Y:S05]  /*0780*/  BSYNC.RECONVERGENT B0 ;  /* 0x0000000000007941 */ /* 0x000fea0003800200 */
.L_x_6:
[C---:B------:R-:W-:Y:S01]  /*0790*/  ISETP.GT.U32.OR P1, PT, R10.reuse, 0xff, !P1 ;  /* 0x000000ff0a00780c */ /* 0x040fe20004f24470 */
[----:B------:R-:W-:Y:S01]  /*07a0*/  IMAD.MOV.U32 R8, RZ, RZ, RZ ;  /* 0x000000ffff087224 */ /* 0x000fe200078e00ff */
[----:B------:R-:W-:Y:S01]  /*07b0*/  ISETP.GE.AND P0, PT, R5, 0x1, PT ;  /* 0x000000010500780c */ /* 0x000fe20003f06270 */
[----:B------:R-:W-:Y:S10]  /*07c0*/  BSSY.RECONVERGENT B0, `(.L_x_8) ;  /* 0x0000014000007945 */ /* 0x000ff40003800200 */
[----:B------:R-:W-:-:S02]  /*07d0*/  @!P1 LEA R9, R10, UR4, 0x2 ;  /* 0x000000040a099c11 */ /* 0x000fc4000f8e10ff */
[----:B------:R-:W-:-:S03]  /*07e0*/  @P0 LEA R10, R5, UR4, 0x2 ;  /* 0x00000004050a0c11 */ /* 0x000fc6000f8e10ff */
[----:B------:R-:W-:Y:S01]  /*07f0*/  @!P1 STS [R9+0x800], R12 ;  /* 0x0008000c09009388 */ /* 0x000fe20000000800 */
[----:B------:R-:W-:Y:S01]  /*0800*/  BAR.SYNC.DEFER_BLOCKING 0x0 ;  /* 0x0000000000007b1d */ /* 0x000fe20000010000 */
[----:B------:R-:W-:-:S05]  /*0810*/  ISETP.NE.AND P1, PT, R4, RZ, PT ;  /* 0x000000ff0400720c */ /* 0x000fca0003f25270 */
[----:B------:R-:W1:Y:S02]  /*0820*/  @P0 LDS R8, [R10+0x3fc] ;  /* 0x0003fc000a080984 */ /* 0x000e640000000800 */
[----:B-1----:R-:W-:-:S05]  /*0830*/  IMAD.IADD R15, R5, 0x1, -R8 ;  /* 0x00000001050f7824 */ /* 0x002fca00078e0a08 */
[----:B------:R-:W-:-:S13]  /*0840*/  ISETP.GE.AND P0, PT, R4, R15, PT ;  /* 0x0000000f0400720c */ /* 0x000fda0003f06270 */
[----:B------:R-:W-:Y:S05]  /*0850*/  @P0 BRA `(.L_x_9) ;  /* 0x0000000000280947 */ /* 0x000fea0003800000 */
[----:B------:R-:W2:Y:S01]  /*0860*/  LDG.E.64 R8, desc[UR6][R2.64] ;  /* 0x0000000602087981 */ /* 0x000ea2000c1e1b00 */
[----:B------:R-:W-:Y:S01]  /*0870*/  VIADD R5, R15, 0xffffffff ;  /* 0xffffffff0f057836 */ /* 0x000fe20000000000 */
[----:B-----5:R-:W-:Y:S01]  /*0880*/  LOP3.LUT P0, RZ, R11, 0xff, RZ, 0xc0, !PT ;  /* 0x000000ff0bff7812 */ /* 0x020fe2000780c0ff */
[----:B------:R-:W-:Y:S01]  /*0890*/  IMAD.IADD R7, R7, 0x1, R4 ;  /* 0x0000000107077824 */ /* 0x000fe200078e0204 */
[----:B------:R-:W1:Y:S02]  /*08a0*/  LDS R13, [R6+0x800] ;  /* 0x00080000060d7984 */ /* 0x000e640000000800 */
[----:B------:R-:W-:-:S04]  /*08b0*/  ISETP.EQ.OR P0, PT, R4, R5, P0 ;  /* 0x000000050400720c */ /* 0x000fc80000702670 */
[----:B------:R-:W-:Y:S01]  /*08c0*/  SEL R5, RZ, 0x1, !P0 ;  /* 0x00000001ff057807 */ /* 0x000fe20004000000 */
[----:B--2---:R-:W-:-:S05]  /*08d0*/  IMAD.WIDE R8, R7, 0x8, R8 ;  /* 0x0000000807087825 */ /* 0x004fca00078e0208 */
[----:B-1----:R1:W-:Y:S04]  /*08e0*/  STG.E desc[UR6][R8.64], R13 ;  /* 0x0000000d08007986 */ /* 0x0023e8000c101906 */
[----:B------:R1:W-:Y:S02]  /*08f0*/  STG.E.U8 desc[UR6][R8.64+0x4], R5 ;  /* 0x0000040508007986 */ /* 0x0003e4000c101106 */
.L_x_9:
[----:B------:R-:W-:Y:S05]  /*0900*/  BSYNC.RECONVERGENT B0 ;  /* 0x0000000000007941 */ /* 0x000fea0003800200 */
.L_x_8:
[----:B------:R-:W-:Y:S05]  /*0910*/  @P1 EXIT ;  /* 0x000000000000194d */ /* 0x000fea0003800000 */
[----:B-1----:R-:W0:Y:S02]  /*0920*/  LDC.64 R4, c[0x0][0x3a0] ;  /* 0x0000e800ff047b82 */ /* 0x002e240000000a00 */
[----:B0-----:R-:W-:-:S05]  /*0930*/  IMAD.WIDE.U32 R6, R0, 0x4, R4 ;  /* 0x0000000400067825 */ /* 0x001fca00078e0004 */
[----:B------:R-:W-:Y:S04]  /*0940*/  STG.E desc[UR6][R6.64], R15 ;  /* 0x0000000f06007986 */ /* 0x000fe8000c101906 */
[----:B------:R-:W2:Y:S02]  /*0950*/  LDG.E.64 R2, desc[UR6][R2.64+0x8] ;  /* 0x0000080602027981 */ /* 0x000ea4000c1e1b00 */
[----:B--2---:R-:W-:-:S05]  /*0960*/  IMAD.WIDE.U32 R4, R0, 0x4, R2 ;  /* 0x0000000400047825 */ /* 0x004fca00078e0002 */
[----:B------:R-:W-:Y:S01]  /*0970*/  STG.E desc[UR6][R4.64], R15 ;  /* 0x0000000f04007986 */ /* 0x000fe2000c101906 */
[----:B------:R-:W-:Y:S05]  /*0980*/  EXIT ;  /* 0x000000000000794d */ /* 0x000fea0003800000 */
.L_x_5:
[----:B-1----:R-:W-:Y:S02]  /*0990*/  IMAD.MOV.U32 R17, RZ, RZ, R11 ;  /* 0x000000ffff117224 */ /* 0x002fe400078e000b */
[----:B------:R-:W-:Y:S02]  /*09a0*/  IMAD.MOV.U32 R18, RZ, RZ, 0x1 ;  /* 0x00000001ff127424 */ /* 0x000fe400078e00ff */
[----:B------:R-:W-:Y:S02]  /*09b0*/  IMAD.MOV.U32 R19, RZ, RZ, RZ ;  /* 0x000000ffff137224 */ /* 0x000fe400078e00ff */
[----:B------:R-:W-:-:S07]  /*09c0*/  IMAD.MOV.U32 R16, RZ, RZ, -0x1 ;  /* 0xffffffffff107424 */ /* 0x000fce00078e00ff */
[----:B0-----:R-:W-:Y:S05]  /*09d0*/  WARPSYNC.COLLECTIVE R16, `(.L_x_10) ;  /* 0x0000000010087348 */ /* 0x001fea0003c00000 */
[----:B------:R1:W2:Y:S02]  /*09e0*/  SHFL.UP P6, R14, R17, R18, R19 ;  /* 0x04000012110e7389 */ /* 0x0002a400000c0013 */
[----:B012---:R-:W-:Y:S05]  /*09f0*/  ENDCOLLECTIVE ;  /* 0x000000000000791b */ /* 0x007fea0003800000 */
.L_x_10:
[----:B------:R-:W-:Y:S02]  /*0a00*/  IMAD.MOV.U32 R18, RZ, RZ, 0x2 ;  /* 0x00000002ff127424 */ /* 0x000fe400078e00ff */
[----:B------:R-:W-:-:S05]  /*0a10*/  IMAD.MOV.U32 R10, RZ, RZ, R14 ;  /* 0x000000ffff0a7224 */ /* 0x000fca00078e000e */
[----:B------:R-:W-:-:S05]  /*0a20*/  SEL R10, R10, RZ, P5 ;  /* 0x000000ff0a0a7207 */ /* 0x000fca0002800000 */
[----:B------:R-:W-:-:S04]  /*0a30*/  IMAD.IADD R10, R10, 0x1, R11 ;  /* 0x000000010a0a7824 */ /* 0x000fc800078e020b */
[----:B------:R-:W-:-:S07]  /*0a40*/  IMAD.MOV.U32 R17, RZ, RZ, R10 ;  /* 0x000000ffff117224 */ /* 0x000fce00078e000a */
[----:B------:R-:W-:Y:S05]  /*0a50*/  WARPSYNC.COLLECTIVE R16, `(.L_x_11) ;  /* 0x0000000010087348 */ /* 0x000fea0003c00000 */
[----:B------:R0:W1:Y:S02]  /*0a60*/  SHFL.UP P6, R14, R17, R18, R19 ;  /* 0x04000012110e7389 */ /* 0x00006400000c0013 */
[----:B01----:R-:W-:Y:S05]  /*0a70*/  ENDCOLLECTIVE ;  /* 0x000000000000791b */ /* 0x003fea0003800000 */
.L_x_11:
        /* <DEDUP_REMOVED lines=8> */
.L_x_12:
        /* <DEDUP_REMOVED lines=8> */
.L_x_13:
[----:B------:R-:W-:Y:S01]  /*0b80*/  IMAD.MOV.U32 R18, RZ, RZ, 0x10 ;  /* 0x00000010ff127424 */ /* 0x000fe200078e00ff */
[----:B------:R-:W-:-:S05]  /*0b90*/  SEL R15, R14, RZ, P3 ;  /* 0x000000ff0e0f7207 */ /* 0x000fca0001800000 */
[----:B------:R-:W-:-:S04]  /*0ba0*/  IMAD.IADD R15, R12, 0x1, R15 ;  /* 0x000000010c0f7824 */ /* 0x000fc800078e020f */
[----:B------:R-:W-:-:S07]  /*0bb0*/  IMAD.MOV.U32 R17, RZ, RZ, R15 ;  /* 0x000000ffff117224 */ /* 0x000fce00078e000f */
[----:B------:R-:W-:Y:S05]  /*0bc0*/  WARPSYNC.COLLECTIVE R16, `(.L_x_14) ;  /* 0x0000000010087348 */ /* 0x000fea0003c00000 */
[----:B------:R0:W1:Y:S02]  /*0bd0*/  SHFL.UP P6, R14, R17, R18, R19 ;  /* 0x04000012110e7389 */ /* 0x00006400000c0013 */
[----:B01----:R-:W-:Y:S05]  /*0be0*/  ENDCOLLECTIVE ;  /* 0x000000000000791b */ /* 0x003fea0003800000 */
.L_x_14:
[----:B------:R-:W-:Y:S01]  /*0bf0*/  IMAD.MOV.U32 R11, RZ, RZ, R14 ;  /* 0x000000ffff0b7224 */ /* 0x000fe200078e000e */
[----:B------:R-:W-:Y:S06]  /*0c00*/  BRA `(.L_x_15) ;  /* 0xfffffff800547947 */ /* 0x000fec000383ffff */
.L_x_16:
        /* <DEDUP_REMOVED lines=15> */
.L_x_66:


//--------------------- .text._Z12countBigramsILi256EEvPK8WordDataPiS3_S3_ii --------------------------
	.section	.text._Z12countBigramsILi256EEvPK8WordDataPiS3_S3_ii,"ax",@progbits
	.align	128
        .global         _Z12countBigramsILi256EEvPK8WordDataPiS3_S3_ii
        .type           _Z12countBigramsILi256EEvPK8WordDataPiS3_S3_ii,@function
        .size           _Z12countBigramsILi256EEvPK8WordDataPiS3_S3_ii,(.L_x_67 - _Z12countBigramsILi256EEvPK8WordDataPiS3_S3_ii)
        .other          _Z12countBigramsILi256EEvPK8WordDataPiS3_S3_ii,@"STO_CUDA_ENTRY STV_DEFAULT"
_Z12countBigramsILi256EEvPK8WordDataPiS3_S3_ii:
.text._Z12countBigramsILi256EEvPK8WordDataPiS3_S3_ii:
[----:B------:R-:W-:Y:S08]  /*0000*/  LDC R1, c[0x0][0x37c] ;  /* 0x0000df00ff017b82 */ /* 0x000ff00000000800 */
[----:B------:R-:W0:Y:S01]  /*0010*/  LDC.64 R2, c[0x0][0x380] ;  /* 0x0000e000ff027b82 */ /* 0x000e220000000a00 */
[----:B------:R-:W0:Y:S02]  /*0020*/  LDCU.64 UR6, c[0x0][0x358] ;  /* 0x00006b00ff0677ac */ /* 0x000e240008000a00 */
[----:B0-----:R-:W2:Y:S01]  /*0030*/  LDG.E R0, desc[UR6][R2.64+0x18] ;  /* 0x0000180602007981 */ /* 0x001ea2000c1e1900 */
[----:B------:R-:W2:Y:S02]  /*0040*/  S2R R11, SR_CTAID.X ;  /* 0x00000000000b7919 */ /* 0x000ea40000002500 */
[----:B--2---:R-:W-:-:S13]  /*0050*/  ISETP.GE.AND P0, PT, R11, R0, PT ;  /* 0x000000000b00720c */ /* 0x004fda0003f06270 */
[----:B------:R-:W-:Y:S05]  /*0060*/  @P0 EXIT ;  /* 0x000000000000094d */ /* 0x000fea0003800000 */
[----:B------:R-:W0:Y:S01]  /*0070*/  S2R R0, SR_TID.X ;  /* 0x0000000000007919 */ /* 0x000e220000002100 */
[----:B------:R-:W-:Y:S01]  /*0080*/  BSSY.RECONVERGENT B0, `(.L_x_17) ;  /* 0x0000013000007945 */ /* 0x000fe20003800200 */
[----:B0-----:R-:W-:-:S13]  /*0090*/  ISETP.GT.U32.AND P0, PT, R0, 0x1ff, PT ;  /* 0x000001ff0000780c */ /* 0x001fda0003f04070 */
[----:B------:R-:W-:Y:S05]  /*00a0*/  @P0 BRA `(.L_x_18) ;  /* 0x0000000000400947 */ /* 0x000fea0003800000 */
[----:B------:R-:W0:Y:S01]  /*00b0*/  S2UR UR5, SR_CgaCtaId ;  /* 0x00000000000579c3 */ /* 0x000e220000008800 */
[----:B------:R-:W-:Y:S01]  /*00c0*/  UMOV UR4, 0x400 ;  /* 0x0000040000047882 */ /* 0x000fe20000000000 */
[----:B------:R-:W-:Y:S02]  /*00d0*/  IMAD.MOV.U32 R8, RZ, RZ, R0 ;  /* 0x000000ffff087224 */ /* 0x000fe400078e0000 */
[----:B------:R-:W-:Y:S02]  /*00e0*/  IMAD.MOV.U32 R4, RZ, RZ, -0x1 ;  /* 0xffffffffff047424 */ /* 0x000fe400078e00ff */
[----:B------:R-:W-:Y:S01]  /*00f0*/  IMAD.MOV.U32 R5, RZ, RZ, -0x1 ;  /* 0xffffffffff057424 */ /* 0x000fe200078e00ff */
[----:B0-----:R-:W-:-:S06]  /*0100*/  ULEA UR4, UR5, UR4, 0x18 ;  /* 0x0000000405047291 */ /* 0x001fcc000f8ec0ff */
[C---:B------:R-:W-:Y:S02]  /*0110*/  LEA R6, R0.reuse, UR4, 0x2 ;  /* 0x0000000400067c11 */ /* 0x040fe4000f8e10ff */
[----:B------:R-:W-:-:S03]  /*0120*/  LEA R7, R0, UR4, 0x3 ;  /* 0x0000000400077c11 */ /* 0x000fc6000f8e18ff */
[----:B------:R-:W-:-:S07]  /*0130*/  VIADD R6, R6, 0x1000 ;  /* 0x0000100006067836 */ /* 0x000fce0000000000 */
.L_x_19:
[C---:B------:R-:W-:Y:S01]  /*0140*/  ISETP.GE.U32.AND P0, PT, R8.reuse, 0x100, PT ;  /* 0x000001000800780c */ /* 0x040fe20003f06070 */
[----:B------:R0:W-:Y:S01]  /*0150*/  STS.64 [R7], R4 ;  /* 0x0000000407007388 */ /* 0x0001e20000000a00 */
[----:B------:R-:W-:-:S03]  /*0160*/  VIADD R8, R8, 0x100 ;  /* 0x0000010008087836 */ /* 0x000fc60000000000 */
[----:B------:R1:W-:Y:S01]  /*0170*/  STS [R6], RZ ;  /* 0x000000ff06007388 */ /* 0x0003e20000000800 */
[----:B0-----:R-:W-:Y:S02]  /*0180*/  VIADD R7, R7, 0x800 ;  /* 0x0000080007077836 */ /* 0x001fe40000000000 */
[----:B-1----:R-:W-:-:S05]  /*0190*/  VIADD R6, R6, 0x400 ;  /* 0x0000040006067836 */ /* 0x002fca0000000000 */
[----:B------:R-:W-:Y:S05]  /*01a0*/  @!P0 BRA `(.L_x_19) ;  /* 0xfffffffc00e48947 */ /* 0x000fea000383ffff */
.L_x_18:
[----:B------:R-:W-:Y:S05]  /*01b0*/  BSYNC.RECONVERGENT B0 ;  /* 0x0000000000007941 */ /* 0x000fea0003800200 */
.L_x_17:
[----:B------:R-:W-:Y:S06]  /*01c0*/  BAR.SYNC.DEFER_BLOCKING 0x0 ;  /* 0x0000000000007b1d */ /* 0x000fec0000010000 */
[----:B------:R-:W2:Y:S02]  /*01d0*/  LDG.E.64 R4, desc[UR6][R2.64+0x8] ;  /* 0x0000080602047981 */ /* 0x000ea4000c1e1b00 */
[----:B--2---:R-:W-:Y:S02]  /*01e0*/  IMAD.WIDE.U32 R6, R11, 0x4, R4 ;  /* 0x000000040b067825 */ /* 0x004fe400078e0004 */
[----:B------:R0:W5:Y:S04]  /*01f0*/  LDG.E.64 R4, desc[UR6][R2.64+0x10] ;  /* 0x0000100602047981 */ /* 0x000168000c1e1b00 */
[----:B------:R-:W2:Y:S02]  /*0200*/  LD.E R6, desc[UR6][R6.64] ;  /* 0x0000000606067980 */ /* 0x000ea4000c101900 */
[----:B--2---:R-:W-:-:S13]  /*0210*/  ISETP.GE.AND P0, PT, R6, 0x2, PT ;  /* 0x000000020600780c */ /* 0x004fda0003f06270 */
[----:B0-----:R-:W-:Y:S05]  /*0220*/  @!P0 EXIT ;  /* 0x000000000000894d */ /* 0x001fea0003800000 */
[----:B------:R-:W-:Y:S02]  /*0230*/  VIADD R9, R6, 0xffffffff ;  /* 0xffffffff06097836 */ /* 0x000fe40000000000 */
[----:B-----5:R-:W-:-:S03]  /*0240*/  IMAD.WIDE.U32 R4, R11, 0x4, R4 ;  /* 0x000000040b047825 */ /* 0x020fc600078e0004 */
[----:B------:R-:W-:-:S13]  /*0250*/  ISETP.GE.U32.AND P0, PT, R0, R9, PT ;  /* 0x000000090000720c */ /* 0x000fda0003f06070 */
[----:B------:R-:W-:Y:S05]  /*0260*/  @P0 BRA `(.L_x_20) ;  /* 0x0000000000e40947 */ /* 0x000fea0003800000 */
[----:B------:R0:W5:Y:S04]  /*0270*/  LD.E R8, desc[UR6][R4.64] ;  /* 0x0000000604087980 */ /* 0x000168000c101900 */
[----:B------:R-:W5:Y:S01]  /*0280*/  LDG.E.64 R2, desc[UR6][R2.64] ;  /* 0x0000000602027981 */ /* 0x000f62000c1e1b00 */
[----:B------:R-:W-:-:S07]  /*0290*/  IMAD.MOV.U32 R10, RZ, RZ, R0 ;  /* 0x000000ffff0a7224 */ /* 0x000fce00078e0000 */
.L_x_26:
[----:B0----5:R-:W-:Y:S01]  /*02a0*/  IMAD.IADD R5, R8, 0x1, R10 ;  /* 0x0000000108057824 */ /* 0x021fe200078e020a */
[----:B------:R-:W0:Y:S03]  /*02b0*/  LDCU UR4, c[0x0][0x3a4] ;  /* 0x00007480ff0477ac */ /* 0x000e260008000800 */
[----:B------:R-:W-:-:S05]  /*02c0*/  IMAD.WIDE R4, R5, 0x8, R2 ;  /* 0x0000000805047825 */ /* 0x000fca00078e0202 */
[----:B------:R-:W2:Y:S04]  /*02d0*/  LD.E R11, desc[UR6][R4.64] ;  /* 0x00000006040b7980 */ /* 0x000ea8000c101900 */
[----:B------:R-:W2:Y:S01]  /*02e0*/  LD.E R6, desc[UR6][R4.64+0x8] ;  /* 0x0000080604067980 */ /* 0x000ea2000c101900 */
[----:B------:R-:W-:Y:S01]  /*02f0*/  VIADD R10, R10, 0x100 ;  /* 0x000001000a0a7836 */ /* 0x000fe20000000000 */
[----:B------:R-:W-:Y:S04]  /*0300*/  BSSY B0, `(.L_x_21) ;  /* 0x000002e000007945 */ /* 0x000fe80003800000 */
[----:B------:R-:W-:-:S02]  /*0310*/  ISETP.GE.AND P2, PT, R10, R9, PT ;  /* 0x000000090a00720c */ /* 0x000fc40003f46270 */
[----:B--2---:R-:W-:-:S04]  /*0320*/  VIMNMX R7, PT, PT, R11, R6, !PT ;  /* 0x000000060b077248 */ /* 0x004fc80007fe0100 */
[----:B0-----:R-:W-:-:S13]  /*0330*/  ISETP.GE.AND P0, PT, R7, UR4, PT ;  /* 0x0000000407007c0c */ /* 0x001fda000bf06270 */
[----:B------:R-:W-:Y:S05]  /*0340*/  @P0 BRA `(.L_x_22) ;  /* 0x0000000000a40947 */ /* 0x000fea0003800000 */
[----:B------:R-:W-:Y:S01]  /*0350*/  SHF.R.S32.HI R7, RZ, 0x1f, R6 ;  /* 0x0000001fff077819 */ /* 0x000fe20000011406 */
[----:B------:R-:W0:Y:S01]  /*0360*/  S2R R13, SR_CgaCtaId ;  /* 0x00000000000d7919 */ /* 0x000e220000008800 */
[----:B------:R-:W-:Y:S02]  /*0370*/  MOV R12, 0x400 ;  /* 0x00000400000c7802 */ /* 0x000fe40000000f00 */
[----:B------:R-:W-:-:S04]  /*0380*/  LOP3.LUT R7, R11, R7, RZ, 0xfc, !PT ;  /* 0x000000070b077212 */ /* 0x000fc800078efcff */
[----:B------:R-:W-:-:S04]  /*0390*/  SHF.R.U32.HI R5, RZ, 0x1, R7 ;  /* 0x00000001ff057819 */ /* 0x000fc80000011607 */
[----:B------:R-:W-:Y:S01]  /*03a0*/  LOP3.LUT R4, R5, R6, RZ, 0x3c, !PT ;  /* 0x0000000605047212 */ /* 0x000fe200078e3cff */
[----:B------:R-:W-:-:S04]  /*03b0*/  IMAD R5, R7, -0x12aa7333, RZ ;  /* 0xed558ccd07057824 */ /* 0x000fc800078e02ff */
[C---:B------:R-:W-:Y:S02]  /*03c0*/  IMAD R11, R4.reuse, -0xae5029, R5 ;  /* 0xff51afd7040b7824 */ /* 0x040fe400078e0205 */
[----:B------:R-:W-:-:S04]  /*03d0*/  IMAD.WIDE.U32 R4, R4, -0x12aa7333, RZ ;  /* 0xed558ccd04047825 */ /* 0x000fc800078e00ff */
[----:B------:R-:W-:-:S05]  /*03e0*/  IMAD.IADD R11, R5, 0x1, R11 ;  /* 0x00000001050b7824 */ /* 0x000fca00078e020b */
[----:B------:R-:W-:Y:S01]  /*03f0*/  SHF.R.U32.HI R5, RZ, 0x1, R11 ;  /* 0x00000001ff057819 */ /* 0x000fe2000001160b */
[----:B------:R-:W-:-:S03]  /*0400*/  IMAD R11, R11, 0x1a85ec53, RZ ;  /* 0x1a85ec530b0b7824 */ /* 0x000fc600078e02ff */
[----:B------:R-:W-:Y:S02]  /*0410*/  LOP3.LUT R4, R5, R4, RZ, 0x3c, !PT ;  /* 0x0000000405047212 */ /* 0x000fe400078e3cff */
[----:B0-----:R-:W-:-:S03]  /*0420*/  LEA R15, R13, R12, 0x18 ;  /* 0x0000000c0d0f7211 */ /* 0x001fc600078ec0ff */
[C---:B------:R-:W-:Y:S02]  /*0430*/  IMAD R11, R4.reuse, -0x3b314602, R11 ;  /* 0xc4ceb9fe040b7824 */ /* 0x040fe400078e020b */
[----:B------:R-:W-:-:S04]  /*0440*/  IMAD.WIDE.U32 R4, R4, 0x1a85ec53, RZ ;  /* 0x1a85ec5304047825 */ /* 0x000fc800078e00ff */
[----:B------:R-:W-:Y:S02]  /*0450*/  IMAD.IADD R5, R5, 0x1, R11 ;  /* 0x0000000105057824 */ /* 0x000fe400078e020b */
[----:B------:R-:W-:-:S03]  /*0460*/  HFMA2 R11, -RZ, RZ, 0, 0 ;  /* 0x00000000ff0b7431 */ /* 0x000fc600000001ff */
[----:B------:R-:W-:-:S04]  /*0470*/  SHF.R.U32.HI R5, RZ, 0x1, R5 ;  /* 0x00000001ff057819 */ /* 0x000fc80000011605 */
[----:B------:R-:W-:-:S07]  /*0480*/  LOP3.LUT R14, R5, R4, RZ, 0x3c, !PT ;  /* 0x00000004050e7212 */ /* 0x000fce00078e3cff */
.L_x_25:
[----:B------:R-:W-:Y:S01]  /*0490*/  IMAD.IADD R12, R14, 0x1, R11 ;  /* 0x000000010e0c7824 */ /* 0x000fe200078e020b */
[----:B------:R-:W-:Y:S05]  /*04a0*/  YIELD ;  /* 0x0000000000007946 */ /* 0x000fea0003800000 */
[----:B0-----:R-:W-:Y:S01]  /*04b0*/  IMAD.SHL.U32 R4, R12, 0x8, RZ ;  /* 0x000000080c047824 */ /* 0x001fe200078e00ff */
[----:B------:R-:W-:Y:S01]  /*04c0*/  BSSY.RECONVERGENT B1, `(.L_x_23) ;  /* 0x0000010000017945 */ /* 0x000fe20003800200 */
[----:B------:R-:W-:-:S03]  /*04d0*/  IMAD.MOV.U32 R5, RZ, RZ, -0x1 ;  /* 0xffffffffff057424 */ /* 0x000fc600078e00ff */
[----:B------:R-:W-:Y:S01]  /*04e0*/  LOP3.LUT R13, R4, 0xff8, RZ, 0xc0, !PT ;  /* 0x00000ff8040d7812 */ /* 0x000fe200078ec0ff */
[----:B------:R-:W-:-:S04]  /*04f0*/  IMAD.MOV.U32 R4, RZ, RZ, -0x1 ;  /* 0xffffffffff047424 */ /* 0x000fc800078e00ff */
[----:B------:R-:W-:-:S05]  /*0500*/  IMAD.IADD R13, R15, 0x1, R13 ;  /* 0x000000010f0d7824 */ /* 0x000fca00078e020d */
[----:B------:R-:W0:Y:S02]  /*0510*/  ATOMS.CAS.64 R4, [R13], R4, R6 ;  /* 0x000000040d04738d */ /* 0x000e240000000406 */
[C---:B0-----:R-:W-:Y:S02]  /*0520*/  ISETP.NE.U32.AND P1, PT, R4.reuse, R6, PT ;  /* 0x000000060400720c */ /* 0x041fe40003f25070 */
[----:B------:R-:W-:Y:S02]  /*0530*/  ISETP.EQ.U32.AND P0, PT, R4, -0x1, PT ;  /* 0xffffffff0400780c */ /* 0x000fe40003f02070 */
[----:B------:R-:W-:-:S04]  /*0540*/  ISETP.NE.AND.EX P1, PT, R5, R7, PT, P1 ;  /* 0x000000070500720c */ /* 0x000fc80003f25310 */
[----:B------:R-:W-:Y:S02]  /*0550*/  ISETP.EQ.OR.EX P0, PT, R5, -0x1, !P1, P0 ;  /* 0xffffffff0500780c */ /* 0x000fe40004f02700 */
[C---:B------:R-:W-:Y:S01]  /*0560*/  ISETP.LT.U32.AND P1, PT, R11.reuse, 0x1ff, PT ;  /* 0x000001ff0b00780c */ /* 0x040fe20003f21070 */
[----:B------:R-:W-:-:S10]  /*0570*/  VIADD R11, R11, 0x1 ;  /* 0x000000010b0b7836 */ /* 0x000fd40000000000 */
[----:B------:R-:W-:Y:S05]  /*0580*/  @!P0 BRA `(.L_x_24) ;  /* 0x00000000000c8947 */ /* 0x000fea0003800000 */
[----:B------:R-:W-:-:S05]  /*0590*/  LOP3.LUT R4, R12, 0x1ff, RZ, 0xc0, !PT ;  /* 0x000001ff0c047812 */ /* 0x000fca00078ec0ff */
[----:B------:R-:W-:-:S05]  /*05a0*/  IMAD R4, R4, 0x4, R15 ;  /* 0x0000000404047824 */ /* 0x000fca00078e020f */
[----:B------:R0:W-:Y:S02]  /*05b0*/  ATOMS.POPC.INC.32 RZ, [R4+URZ+0x1000] ;  /* 0x0010000004ff7f8c */ /* 0x0001e4000d8000ff */
.L_x_24:
[----:B------:R-:W-:Y:S05]  /*05c0*/  BSYNC.RECONVERGENT B1 ;  /* 0x0000000000017941 */ /* 0x000fea0003800200 */
.L_x_23:
[----:B------:R-:W-:Y:S05]  /*05d0*/  @!P0 BRA P1, `(.L_x_25) ;  /* 0xfffffffc00ac8947 */ /* 0x000fea000083ffff */
.L_x_22:
[----:B------:R-:W-:Y:S05]  /*05e0*/  BSYNC B0 ;  /* 0x0000000000007941 */ /* 0x000fea0003800000 */
.L_x_21:
[----:B------:R-:W-:Y:S05]  /*05f0*/  @!P2 BRA `(.L_x_26) ;  /* 0xfffffffc0028a947 */ /* 0x000fea000383ffff */
.L_x_20:
[----:B------:R-:W-:Y:S05]  /*0600*/  WARPSYNC.ALL ;  /* 0x0000000000007948 */ /* 0x000fea0003800000 */
[----:B------:R-:W-:Y:S01]  /*0610*/  BAR.SYNC.DEFER_BLOCKING 0x0 ;  /* 0x0000000000007b1d */ /* 0x000fe20000010000 */
[----:B------:R-:W-:-:S13]  /*0620*/  ISETP.GT.U32.AND P0, PT, R0, 0x1ff, PT ;  /* 0x000001ff0000780c */ /* 0x000fda0003f04070 */
[----:B------:R-:W-:Y:S05]  /*0630*/  @P0 EXIT ;  /* 0x000000000000094d */ /* 0x000fea0003800000 */
[----:B------:R-:W1:Y:S01]  /*0640*/  S2UR UR5, SR_CgaCtaId ;  /* 0x00000000000579c3 */ /* 0x000e620000008800 */
[----:B------:R-:W-:Y:S01]  /*0650*/  UMOV UR4, 0x400 ;  /* 0x0000040000047882 */ /* 0x000fe20000000000 */
[----:B------:R-:W2:Y:S01]  /*0660*/  LDCU UR8, c[0x0][0x3a0] ;  /* 0x00007400ff0877ac */ /* 0x000ea20008000800 */
[----:B-1----:R-:W-:-:S06]  /*0670*/  ULEA UR4, UR5, UR4, 0x18 ;  /* 0x0000000405047291 */ /* 0x002fcc000f8ec0ff */
[C---:B0-----:R-:W-:Y:S02]  /*0680*/  LEA R4, R0.reuse, UR4, 0x2 ;  /* 0x0000000400047c11 */ /* 0x041fe4000f8e10ff */
[----:B------:R-:W-:Y:S02]  /*0690*/  LEA R5, R0, UR4, 0x3 ;  /* 0x0000000400057c11 */ /* 0x000fe4000f8e18ff */
[----:B--2---:R-:W-:-:S07]  /*06a0*/  IADD3 R4, PT, PT, R4, 0x1000, RZ ;  /* 0x0000100004047810 */ /* 0x004fce0007ffe0ff */
.L_x_29:
[----:B0-----:R-:W0:Y:S01]  /*06b0*/  LDS.64 R2, [R5] ;  /* 0x0000000005027984 */ /* 0x001e220000000a00 */
[C---:B------:R-:W-:Y:S01]  /*06c0*/  VIADD R6, R0.reuse, 0x100 ;  /* 0x0000010000067836 */ /* 0x040fe20000000000 */
[----:B------:R-:W-:Y:S01]  /*06d0*/  BSSY.RECONVERGENT B0, `(.L_x_27) ;  /* 0x000001f000007945 */ /* 0x000fe20003800200 */
[----:B------:R-:W-:Y:S02]  /*06e0*/  ISETP.GE.U32.AND P1, PT, R0, 0x100, PT ;  /* 0x000001000000780c */ /* 0x000fe40003f26070 */
[----:B------:R-:W-:Y:S01]  /*06f0*/  IMAD.MOV.U32 R0, RZ, RZ, R6 ;  /* 0x000000ffff007224 */ /* 0x000fe200078e0006 */
[----:B0-----:R-:W-:-:S04]  /*0700*/  ISETP.NE.U32.AND P0, PT, R2, -0x1, PT ;  /* 0xffffffff0200780c */ /* 0x001fc80003f05070 */
[----:B------:R-:W-:-:S13]  /*0710*/  ISETP.NE.AND.EX P0, PT, R3, -0x1, PT, P0 ;  /* 0xffffffff0300780c */ /* 0x000fda0003f05300 */
[----:B------:R-:W-:Y:S05]  /*0720*/  @!P0 BRA `(.L_x_28) ;  /* 0x0000000000648947 */ /* 0x000fea0003800000 */
[----:B------:R-:W0:Y:S02]  /*0730*/  LDS R19, [R4] ;  /* 0x0000000004137984 */ /* 0x000e240000000800 */
[----:B0-----:R-:W-:-:S13]  /*0740*/  ISETP.GE.AND P0, PT, R19, 0x1, PT ;  /* 0x000000011300780c */ /* 0x001fda0003f06270 */
[----:B------:R-:W-:Y:S05]  /*0750*/  @!P0 BRA `(.L_x_28) ;  /* 0x0000000000588947 */ /* 0x000fea0003800000 */
[----:B------:R-:W0:Y:S01]  /*0760*/  S2R R9, SR_LANEID ;  /* 0x0000000000097919 */ /* 0x000e220000000000 */
[----:B------:R-:W-:Y:S01]  /*0770*/  VOTEU.ANY UR4, UPT, PT ;  /* 0x0000000000047886 */ /* 0x000fe200038e0100 */
[----:B------:R-:W1:Y:S01]  /*0780*/  LDC.64 R6, c[0x0][0x388] ;  /* 0x0000e200ff067b82 */ /* 0x000e620000000a00 */
[----:B------:R-:W0:Y:S01]  /*0790*/  FLO.U32 R14, UR4 ;  /* 0x00000004000e7d00 */ /* 0x000e2200080e0000 */
[----:B------:R-:W2:Y:S06]  /*07a0*/  S2R R8, SR_LTMASK ;  /* 0x0000000000087919 */ /* 0x000eac0000003900 */
[----:B------:R-:W3:Y:S01]  /*07b0*/  LDC.64 R10, c[0x0][0x398] ;  /* 0x0000e600ff0a7b82 */ /* 0x000ee20000000a00 */
[----:B------:R-:W1:Y:S01]  /*07c0*/  POPC R17, UR4 ;  /* 0x0000000400117d09 */ /* 0x000e620008000000 */
[----:B0-----:R-:W-:-:S13]  /*07d0*/  ISETP.EQ.U32.AND P0, PT, R14, R9, PT ;  /* 0x000000090e00720c */ /* 0x001fda0003f02070 */
[----:B-1----:R-:W4:Y:S01]  /*07e0*/  @P0 ATOMG.E.ADD.STRONG.GPU PT, R17, desc[UR6][R6.64], R17 ;  /* 0x80000011061109a8 */ /* 0x002f2200081ef106 */
[----:B--2---:R-:W-:Y:S02]  /*07f0*/  LOP3.LUT R16, R8, UR4, RZ, 0xc0, !PT ;  /* 0x0000000408107c12 */ /* 0x004fe4000f8ec0ff */
[----:B------:R-:W0:Y:S04]  /*0800*/  LDC.64 R8, c[0x0][0x390] ;  /* 0x0000e400ff087b82 */ /* 0x000e280000000a00 */
[----:B------:R-:W1:Y:S01]  /*0810*/  POPC R16, R16 ;  /* 0x0000001000107309 */ /* 0x000e620000000000 */
[----:B----4-:R-:W1:Y:S02]  /*0820*/  SHFL.IDX PT, R15, R17, R14, 0x1f ;  /* 0x00001f0e110f7589 */ /* 0x010e6400000e0000 */
[----:B-1----:R-:W-:-:S05]  /*0830*/  IMAD.IADD R15, R15, 0x1, R16 ;  /* 0x000000010f0f7824 */ /* 0x002fca00078e0210 */
[----:B------:R-:W-:-:S13]  /*0840*/  ISETP.GE.AND P0, PT, R15, UR8, PT ;  /* 0x000000080f007c0c */ /* 0x000fda000bf06270 */
[----:B------:R-:W1:Y:S01]  /*0850*/  @!P0 LDC.64 R12, c[0x0][0x388] ;  /* 0x0000e200ff0c8b82 */ /* 0x000e620000000a00 */
[----:B0-----:R-:W-:-:S04]  /*0860*/  @!P0 IMAD.WIDE R8, R15, 0x4, R8 ;  /* 0x000000040f088825 */ /* 0x001fc800078e0208 */
[C---:B---3--:R-:W-:Y:S01]  /*0870*/  @!P0 IMAD.WIDE R6, R15.reuse, 0x4, R10 ;  /* 0x000000040f068825 */ /* 0x048fe200078e020a */
[----:B------:R0:W-:Y:S04]  /*0880*/  @!P0 STG.E desc[UR6][R8.64], R3 ;  /* 0x0000000308008986 */ /* 0x0001e8000c101906 */
[----:B------:R0:W-:Y:S01]  /*0890*/  @!P0 STG.E desc[UR6][R6.64], R2 ;  /* 0x0000000206008986 */ /* 0x0001e2000c101906 */
[----:B-1----:R-:W-:-:S05]  /*08a0*/  @!P0 IMAD.WIDE R10, R15, 0x4, R12 ;  /* 0x000000040f0a8825 */ /* 0x002fca00078e020c */
[----:B------:R0:W-:Y:S02]  /*08b0*/  @!P0 STG.E desc[UR6][R10.64+0x4], R19 ;  /* 0x000004130a008986 */ /* 0x0001e4000c101906 */
.L_x_28:
[----:B------:R-:W-:Y:S05]  /*08c0*/  BSYNC.RECONVERGENT B0 ;  /* 0x0000000000007941 */ /* 0x000fea0003800200 */
.L_x_27:
[----:B------:R-:W-:Y:S02]  /*08d0*/  VIADD R5, R5, 0x800 ;  /* 0x0000080005057836 */ /* 0x000fe40000000000 */
[----:B------:R-:W-:Y:S01]  /*08e0*/  VIADD R4, R4, 0x400 ;  /* 0x0000040004047836 */ /* 0x000fe20000000000 */
[----:B------:R-:W-:Y:S06]  /*08f0*/  @!P1 BRA `(.L_x_29) ;  /* 0xfffffffc006c9947 */ /* 0x000fec000383ffff */
[----:B------:R-:W-:Y:S05]  /*0900*/  EXIT ;  /* 0x000000000000794d */ /* 0x000fea0003800000 */
.L_x_30:
        /* <DEDUP_REMOVED lines=15> */
.L_x_67:


//--------------------- .text._Z14findBestBigramPiS_S_iS_S_S_ --------------------------
	.section	.text._Z14findBestBigramPiS_S_iS_S_S_,"ax",@progbits
	.align	128
        .global         _Z14findBestBigramPiS_S_iS_S_S_
        .type           _Z14findBestBigramPiS_S_iS_S_S_,@function
        .size           _Z14findBestBigramPiS_S_iS_S_S_,(.L_x_68 - _Z14findBestBigramPiS_S_iS_S_S_)
        .other          _Z14findBestBigramPiS_S_iS_S_S_,@"STO_CUDA_ENTRY STV_DEFAULT"
_Z14findBestBigramPiS_S_iS_S_S_:
.text._Z14findBestBigramPiS_S_iS_S_S_:
[----:B------:R-:W-:Y:S01]  /*0000*/  LDC R1, c[0x0][0x37c] ;  /* 0x0000df00ff017b82 */ /* 0x000fe20000000800 */
[----:B------:R-:W0:Y:S07]  /*0010*/  S2R R9, SR_TID.X ;  /* 0x0000000000097919 */ /* 0x000e2e0000002100 */
[----:B------:R-:W0:Y:S01]  /*0020*/  S2UR UR4, SR_CTAID.X ;  /* 0x00000000000479c3 */ /* 0x000e220000002500 */
[----:B------:R-:W1:Y:S01]  /*0030*/  LDCU UR5, c[0x0][0x398] ;  /* 0x00007300ff0577ac */ /* 0x000e620008000800 */
[----:B------:R-:W-:Y:S01]  /*0040*/  BSSY.RECONVERGENT B0, `(.L_x_31) ;  /* 0x0000021000007945 */ /* 0x000fe20003800200 */
[----:B------:R-:W-:Y:S01]  /*0050*/  IMAD.MOV.U32 R14, RZ, RZ, -0x1 ;  /* 0xffffffffff0e7424 */ /* 0x000fe200078e00ff */
[----:B------:R-:W-:Y:S01]  /*0060*/  MOV R12, 0xffffffff ;  /* 0xffffffff000c7802 */ /* 0x000fe20000000f00 */
[----:B------:R-:W2:Y:S01]  /*0070*/  LDCU.64 UR6, c[0x0][0x358] ;  /* 0x00006b00ff0677ac */ /* 0x000ea20008000a00 */
[----:B------:R-:W-:-:S02]  /*0080*/  IMAD.MOV.U32 R15, RZ, RZ, RZ ;  /* 0x000000ffff0f7224 */ /* 0x000fc400078e00ff */
[----:B------:R-:W0:Y:S01]  /*0090*/  LDC R0, c[0x0][0x360] ;  /* 0x0000d800ff007b82 */ /* 0x000e220000000800 */
[----:B------:R-:W3:Y:S01]  /*00a0*/  LDCU UR8, c[0x0][0x398] ;  /* 0x00007300ff0877ac */ /* 0x000ee20008000800 */
[----:B0-----:R-:W-:-:S05]  /*00b0*/  IMAD R8, R0, UR4, R9 ;  /* 0x0000000400087c24 */ /* 0x001fca000f8e0209 */
[----:B-1----:R-:W-:-:S13]  /*00c0*/  ISETP.GE.AND P0, PT, R8, UR5, PT ;  /* 0x0000000508007c0c */ /* 0x002fda000bf06270 */
[----:B--23--:R-:W-:Y:S05]  /*00d0*/  @P0 BRA `(.L_x_32) ;  /* 0x00000000005c0947 */ /* 0x00cfea0003800000 */
[----:B------:R-:W0:Y:S01]  /*00e0*/  LDC.64 R6, c[0x0][0x390] ;  /* 0x0000e400ff067b82 */ /* 0x000e220000000a00 */
[----:B------:R-:W1:Y:S01]  /*00f0*/  LDCU UR4, c[0x0][0x370] ;  /* 0x00006e00ff0477ac */ /* 0x000e620008000800 */
[----:B------:R-:W-:Y:S01]  /*0100*/  IMAD.MOV.U32 R15, RZ, RZ, RZ ;  /* 0x000000ffff0f7224 */ /* 0x000fe200078e00ff */
[----:B------:R-:W-:Y:S01]  /*0110*/  MOV R14, 0xffffffff ;  /* 0xffffffff000e7802 */ /* 0x000fe20000000f00 */
[----:B------:R-:W-:-:S04]  /*0120*/  IMAD.MOV.U32 R12, RZ, RZ, -0x1 ;  /* 0xffffffffff0c7424 */ /* 0x000fc800078e00ff */
[----:B------:R-:W2:Y:S08]  /*0130*/  LDC.64 R4, c[0x0][0x380] ;  /* 0x0000e000ff047b82 */ /* 0x000eb00000000a00 */
[----:B------:R-:W3:Y:S01]  /*0140*/  LDC.64 R2, c[0x0][0x388] ;  /* 0x0000e200ff027b82 */ /* 0x000ee20000000a00 */
[----:B-1----:R-:W-:-:S07]  /*0150*/  IMAD R17, R0, UR4, RZ ;  /* 0x0000000400117c24 */ /* 0x002fce000f8e02ff */
.L_x_35:
[----:B0-----:R-:W-:-:S05]  /*0160*/  IMAD.WIDE R10, R8, 0x4, R6 ;  /* 0x00000004080a7825 */ /* 0x001fca00078e0206 */
[----:B------:R-:W4:Y:S01]  /*0170*/  LDG.E R16, desc[UR6][R10.64+0x4] ;  /* 0x000004060a107981 */ /* 0x000f22000c1e1900 */
[----:B------:R-:W-:Y:S01]  /*0180*/  IMAD.MOV.U32 R13, RZ, RZ, R8 ;  /* 0x000000ffff0d7224 */ /* 0x000fe200078e0008 */
[----:B------:R-:W-:Y:S01]  /*0190*/  IADD3 R8, PT, PT, R17, R8, RZ ;  /* 0x0000000811087210 */ /* 0x000fe20007ffe0ff */
[----:B------:R-:W-:Y:S03]  /*01a0*/  BSSY.RECONVERGENT B1, `(.L_x_33) ;  /* 0x0000009000017945 */ /* 0x000fe60003800200 */
[----:B------:R-:W-:Y:S02]  /*01b0*/  ISETP.GE.AND P1, PT, R8, UR8, PT ;  /* 0x0000000808007c0c */ /* 0x000fe4000bf26270 */
[----:B----4-:R-:W-:-:S13]  /*01c0*/  ISETP.GT.AND P0, PT, R16, R15, PT ;  /* 0x0000000f1000720c */ /* 0x010fda0003f04270 */
[----:B-----5:R-:W-:Y:S05]  /*01d0*/  @!P0 BRA `(.L_x_34) ;  /* 0x0000000000148947 */ /* 0x020fea0003800000 */
[----:B--2---:R-:W-:-:S04]  /*01e0*/  IMAD.WIDE R10, R13, 0x4, R4 ;  /* 0x000000040d0a7825 */ /* 0x004fc800078e0204 */
[----:B---3--:R-:W-:Y:S01]  /*01f0*/  IMAD.WIDE R12, R13, 0x4, R2 ;  /* 0x000000040d0c7825 */ /* 0x008fe200078e0202 */
[----:B------:R0:W5:Y:S05]  /*0200*/  LDG.E R14, desc[UR6][R10.64] ;  /* 0x000000060a0e7981 */ /* 0x00016a000c1e1900 */
[----:B------:R0:W5:Y:S01]  /*0210*/  LDG.E R12, desc[UR6][R12.64] ;  /* 0x000000060c0c7981 */ /* 0x000162000c1e1900 */
[----:B------:R-:W-:-:S07]  /*0220*/  IMAD.MOV.U32 R15, RZ, RZ, R16 ;  /* 0x000000ffff0f7224 */ /* 0x000fce00078e0010 */
.L_x_34:
[----:B------:R-:W-:Y:S05]  /*0230*/  BSYNC.RECONVERGENT B1 ;  /* 0x0000000000017941 */ /* 0x000fea0003800200 */
.L_x_33:
[----:B------:R-:W-:Y:S05]  /*0240*/  @!P1 BRA `(.L_x_35) ;  /* 0xfffffffc00c49947 */ /* 0x000fea000383ffff */
.L_x_32:
[----:B------:R-:W-:Y:S05]  /*0250*/  BSYNC.RECONVERGENT B0 ;  /* 0x0000000000007941 */ /* 0x000fea0003800200 */
.L_x_31:
[----:B---3--:R-:W1:Y:S01]  /*0260*/  S2R R3, SR_CgaCtaId ;  /* 0x0000000000037919 */ /* 0x008e620000008800 */
[----:B------:R-:W-:Y:S02]  /*0270*/  MOV R2, 0x400 ;  /* 0x0000040000027802 */ /* 0x000fe40000000f00 */
[----:B------:R-:W-:Y:S02]  /*0280*/  ISETP.GE.U32.AND P0, PT, R0, 0x2, PT ;  /* 0x000000020000780c */ /* 0x000fe40003f06070 */
[----:B-1----:R-:W-:-:S05]  /*0290*/  LEA R2, R3, R2, 0x18 ;  /* 0x0000000203027211 */ /* 0x002fca00078ec0ff */
[----:B------:R-:W-:-:S05]  /*02a0*/  IMAD R3, R9, 0xc, R2 ;  /* 0x0000000c09037824 */ /* 0x000fca00078e0202 */
[----:B------:R1:W-:Y:S04]  /*02b0*/  STS [R3], R15 ;  /* 0x0000000f03007388 */ /* 0x0003e80000000800 */
[----:B-----5:R1:W-:Y:S04]  /*02c0*/  STS [R3+0x4], R14 ;  /* 0x0000040e03007388 */ /* 0x0203e80000000800 */
[----:B------:R1:W-:Y:S01]  /*02d0*/  STS [R3+0x8], R12 ;  /* 0x0000080c03007388 */ /* 0x0003e20000000800 */
[----:B------:R-:W-:Y:S06]  /*02e0*/  BAR.SYNC.DEFER_BLOCKING 0x0 ;  /* 0x0000000000007b1d */ /* 0x000fec0000010000 */
[----:B------:R-:W-:Y:S05]  /*02f0*/  @!P0 BRA `(.L_x_36) ;  /* 0x0000000000488947 */ /* 0x000fea0003800000 */
.L_x_39:
[----:B--2---:R-:W-:Y:S01]  /*0300*/  MOV R5, R0 ;  /* 0x0000000000057202 */ /* 0x004fe20000000f00 */
[----:B------:R-:W-:Y:S01]  /*0310*/  BSSY.RECONVERGENT B0, `(.L_x_37) ;  /* 0x000000d000007945 */ /* 0x000fe20003800200 */
[----:B------:R-:W-:-:S04]  /*0320*/  SHF.R.U32.HI R0, RZ, 0x1, R0 ;  /* 0x00000001ff007819 */ /* 0x000fc80000011600 */
[----:B------:R-:W-:-:S13]  /*0330*/  ISETP.GE.U32.AND P0, PT, R9, R0, PT ;  /* 0x000000000900720c */ /* 0x000fda0003f06070 */
[----:B------:R-:W-:Y:S05]  /*0340*/  @P0 BRA `(.L_x_38) ;  /* 0x0000000000240947 */ /* 0x000fea0003800000 */
[----:B------:R-:W-:Y:S01]  /*0350*/  IMAD R6, R0, 0xc, R3 ;  /* 0x0000000c00067824 */ /* 0x000fe200078e0203 */
[----:B------:R-:W-:Y:S04]  /*0360*/  LDS R2, [R3] ;  /* 0x0000000003027984 */ /* 0x000fe80000000800 */
[----:B------:R-:W2:Y:S02]  /*0370*/  LDS R7, [R6] ;  /* 0x0000000006077984 */ /* 0x000ea40000000800 */
[----:B--2---:R-:W-:-:S13]  /*0380*/  ISETP.GT.AND P0, PT, R7, R2, PT ;  /* 0x000000020700720c */ /* 0x004fda0003f04270 */
[----:B------:R-:W-:Y:S04]  /*0390*/  @P0 STS [R3], R7 ;  /* 0x0000000703000388 */ /* 0x000fe80000000800 */
[----:B------:R-:W2:Y:S04]  /*03a0*/  @P0 LDS R2, [R6+0x4] ;  /* 0x0000040006020984 */ /* 0x000ea80000000800 */
[----:B--2---:R-:W-:Y:S04]  /*03b0*/  @P0 STS [R3+0x4], R2 ;  /* 0x0000040203000388 */ /* 0x004fe80000000800 */
[----:B------:R-:W2:Y:S04]  /*03c0*/  @P0 LDS R4, [R6+0x8] ;  /* 0x0000080006040984 */ /* 0x000ea80000000800 */
[----:B--2---:R2:W-:Y:S02]  /*03d0*/  @P0 STS [R3+0x8], R4 ;  /* 0x0000080403000388 */ /* 0x0045e40000000800 */
.L_x_38:
[----:B------:R-:W-:Y:S05]  /*03e0*/  BSYNC.RECONVERGENT B0 ;  /* 0x0000000000007941 */ /* 0x000fea0003800200 */
.L_x_37:
[----:B------:R-:W-:Y:S01]  /*03f0*/  BAR.SYNC.DEFER_BLOCKING 0x0 ;  /* 0x0000000000007b1d */ /* 0x000fe20000010000 */
[----:B------:R-:W-:-:S13]  /*0400*/  ISETP.GT.U32.AND P0, PT, R5, 0x3, PT ;  /* 0x000000030500780c */ /* 0x000fda0003f04070 */
[----:B------:R-:W-:Y:S05]  /*0410*/  @P0 BRA `(.L_x_39) ;  /* 0xfffffffc00b80947 */ /* 0x000fea000383ffff */
.L_x_36:
[----:B------:R-:W-:-:S13]  /*0420*/  ISETP.NE.AND P0, PT, R9, RZ, PT ;  /* 0x000000ff0900720c */ /* 0x000fda0003f05270 */
[----:B------:R-:W-:Y:S05]  /*0430*/  @P0 EXIT ;  /* 0x000000000000094d */ /* 0x000fea0003800000 */
[----:B------:R-:W3:Y:S01]  /*0440*/  S2UR UR5, SR_CgaCtaId ;  /* 0x00000000000579c3 */ /* 0x000ee20000008800 */
[----:B------:R-:W-:-:S07]  /*0450*/  UMOV UR4, 0x400 ;  /* 0x0000040000047882 */ /* 0x000fce0000000000 */
[----:B-12---:R-:W1:Y:S01]  /*0460*/  LDC.64 R2, c[0x0][0x3b0] ;  /* 0x0000ec00ff027b82 */ /* 0x006e620000000a00 */
[----:B---3--:R-:W-:-:S09]  /*0470*/  ULEA UR4, UR5, UR4, 0x18 ;  /* 0x0000000405047291 */ /* 0x008fd2000f8ec0ff */
[----:B0-----:R-:W1:Y:S04]  /*0480*/  LDS.128 R8, [UR4] ;  /* 0x00000004ff087984 */ /* 0x001e680008000c00 */
[----:B-1----:R0:W-:Y:S04]  /*0490*/  REDG.E.MAX.S32.STRONG.GPU desc[UR6][R2.64], R8 ;  /* 0x000000080200798e */ /* 0x0021e8000d12e306 */
[----:B------:R-:W2:Y:S02]  /*04a0*/  LDG.E R5, desc[UR6][R2.64] ;  /* 0x0000000602057981 */ /* 0x000ea4000c1e1900 */
[----:B--2---:R-:W-:-:S13]  /*04b0*/  ISETP.NE.AND P0, PT, R5, R8, PT ;  /* 0x000000080500720c */ /* 0x004fda0003f05270 */
[----:B0-----:R-:W-:Y:S05]  /*04c0*/  @P0 EXIT ;  /* 0x000000000000094d */ /* 0x001fea0003800000 */
[----:B------:R-:W0:Y:S08]  /*04d0*/  LDC.64 R2, c[0x0][0x3a0] ;  /* 0x0000e800ff027b82 */ /* 0x000e300000000a00 */
[----:B------:R-:W1:Y:S01]  /*04e0*/  LDC.64 R4, c[0x0][0x3a8] ;  /* 0x0000ea00ff047b82 */ /* 0x000e620000000a00 */
[----:B0-----:R-:W-:Y:S04]  /*04f0*/  STG.E desc[UR6][R2.64], R9 ;  /* 0x0000000902007986 */ /* 0x001fe8000c101906 */
[----:B-1----:R-:W-:Y:S01]  /*0500*/  STG.E desc[UR6][R4.64], R10 ;  /* 0x0000000a04007986 */ /* 0x002fe2000c101906 */
[----:B------:R-:W-:Y:S05]  /*0510*/  EXIT ;  /* 0x000000000000794d */ /* 0x000fea0003800000 */
.L_x_40:
        /* <DEDUP_REMOVED lines=14> */
.L_x_68:


//--------------------- .text._Z13tokenizeWordsPKcPiS1_P8WordDataP12UTF8TokenMapiS1_ --------------------------
	.section	.text._Z13tokenizeWordsPKcPiS1_P8WordDataP12UTF8TokenMapiS1_,"ax",@progbits
	.align	128
        .global         _Z13tokenizeWordsPKcPiS1_P8WordDataP12UTF8TokenMapiS1_
        .type           _Z13tokenizeWordsPKcPiS1_P8WordDataP12UTF8TokenMapiS1_,@function
        .size           _Z13tokenizeWordsPKcPiS1_P8WordDataP12UTF8TokenMapiS1_,(.L_x_69 - _Z13tokenizeWordsPKcPiS1_P8WordDataP12UTF8TokenMapiS1_)
        .other          _Z13tokenizeWordsPKcPiS1_P8WordDataP12UTF8TokenMapiS1_,@"STO_CUDA_ENTRY STV_DEFAULT"
_Z13tokenizeWordsPKcPiS1_P8WordDataP12UTF8TokenMapiS1_:
.text._Z13tokenizeWordsPKcPiS1_P8WordDataP12UTF8TokenMapiS1_:
[----:B------:R-:W-:Y:S01]  /*0000*/  LDC R1, c[0x0][0x37c] ;  /* 0x0000df00ff017b82 */ /* 0x000fe20000000800 */
[----:B------:R-:W0:Y:S07]  /*0010*/  S2R R3, SR_TID.X ;  /* 0x0000000000037919 */ /* 0x000e2e0000002100 */
[----:B------:R-:W0:Y:S01]  /*0020*/  S2UR UR4, SR_CTAID.X ;  /* 0x00000000000479c3 */ /* 0x000e220000002500 */
[----:B------:R-:W1:Y:S07]  /*0030*/  LDCU UR5, c[0x0][0x3a8] ;  /* 0x00007500ff0577ac */ /* 0x000e6e0008000800 */
[----:B------:R-:W0:Y:S02]  /*0040*/  LDC R0, c[0x0][0x360] ;  /* 0x0000d800ff007b82 */ /* 0x000e240000000800 */
[----:B0-----:R-:W-:-:S05]  /*0050*/  IMAD R0, R0, UR4, R3 ;  /* 0x0000000400007c24 */ /* 0x001fca000f8e0203 */
[----:B-1----:R-:W-:-:S13]  /*0060*/  ISETP.GE.AND P0, PT, R0, UR5, PT ;  /* 0x0000000500007c0c */ /* 0x002fda000bf06270 */
[----:B------:R-:W-:Y:S05]  /*0070*/  @P0 EXIT ;  /* 0x000000000000094d */ /* 0x000fea0003800000 */
[----:B------:R-:W0:Y:S01]  /*0080*/  LDC.64 R10, c[0x0][0x398] ;  /* 0x0000e600ff0a7b82 */ /* 0x000e220000000a00 */
[----:B------:R-:W0:Y:S02]  /*0090*/  LDCU.64 UR8, c[0x0][0x358] ;  /* 0x00006b00ff0877ac */ /* 0x000e240008000a00 */
[----:B0-----:R-:W2:Y:S02]  /*00a0*/  LDG.E R3, desc[UR8][R10.64+0x18] ;  /* 0x000018080a037981 */ /* 0x001ea4000c1e1900 */
[----:B--2---:R-:W-:-:S13]  /*00b0*/  ISETP.GE.AND P0, PT, R0, R3, PT ;  /* 0x000000030000720c */ /* 0x004fda0003f06270 */
[----:B------:R-:W-:Y:S05]  /*00c0*/  @!P0 BRA `(.L_x_41) ;  /* 0x0000000000388947 */ /* 0x000fea0003800000 */
[----:B------:R-:W0:Y:S02]  /*00d0*/  LDCU.64 UR4, c[0x0][0x3b0] ;  /* 0x00007600ff0477ac */ /* 0x000e240008000a00 */
[----:B0-----:R-:W-:-:S04]  /*00e0*/  ISETP.NE.U32.AND P0, PT, RZ, UR4, PT ;  /* 0x00000004ff007c0c */ /* 0x001fc8000bf05070 */
[----:B------:R-:W-:-:S13]  /*00f0*/  ISETP.NE.AND.EX P0, PT, RZ, UR5, PT, P0 ;  /* 0x00000005ff007c0c */ /* 0x000fda000bf05300 */
[----:B------:R-:W-:Y:S05]  /*0100*/  @!P0 EXIT ;  /* 0x000000000000894d */ /* 0x000fea0003800000 */
[----:B------:R-:W0:Y:S01]  /*0110*/  S2R R4, SR_LANEID ;  /* 0x0000000000047919 */ /* 0x000e220000000000 */
[----:B------:R-:W-:Y:S01]  /*0120*/  IMAD.MOV.U32 R0, RZ, RZ, 0x1 ;  /* 0x00000001ff007424 */ /* 0x000fe200078e00ff */
[----:B------:R-:W1:Y:S01]  /*0130*/  LDC.64 R2, c[0x0][0x3b0] ;  /* 0x0000ec00ff027b82 */ /* 0x000e620000000a00 */
[----:B------:R-:W-:-:S07]  /*0140*/  VOTEU.ANY UR4, UPT, PT ;  /* 0x0000000000047886 */ /* 0x000fce00038e0100 */
[----:B------:R-:W2:Y:S01]  /*0150*/  REDUX.OR UR5, R0 ;  /* 0x00000000000573c4 */ /* 0x000ea20000004000 */
[----:B------:R-:W-:Y:S01]  /*0160*/  UFLO.U32 UR4, UR4 ;  /* 0x00000004000472bd */ /* 0x000fe200080e0000 */
[----:B--2---:R-:W-:-:S05]  /*0170*/  IMAD.U32 R5, RZ, RZ, UR5 ;  /* 0x00000005ff057e24 */ /* 0x004fca000f8e00ff */
[----:B0-----:R-:W-:-:S13]  /*0180*/  ISETP.EQ.U32.AND P0, PT, R4, UR4, PT ;  /* 0x0000000404007c0c */ /* 0x001fda000bf02070 */
[----:B-1----:R-:W-:Y:S01]  /*0190*/  @P0 REDG.E.OR.STRONG.GPU desc[UR8][R2.64], R5 ;  /* 0x000000050200098e */ /* 0x002fe2000f12e108 */
[----:B------:R-:W-:Y:S05]  /*01a0*/  EXIT ;  /* 0x000000000000794d */ /* 0x000fea0003800000 */
.L_x_41:
[----:B------:R-:W2:Y:S02]  /*01b0*/  LDG.E.64 R2, desc[UR8][R10.64+0x10] ;  /* 0x000010080a027981 */ /* 0x000ea4000c1e1b00 */
[----:B--2---:R-:W-:-:S06]  /*01c0*/  IMAD.WIDE R2, R0, 0x4, R2 ;  /* 0x0000000400027825 */ /* 0x004fcc00078e0202 */
[----:B------:R-:W2:Y:S01]  /*01d0*/  LD.E R2, desc[UR8][R2.64] ;  /* 0x0000000802027980 */ /* 0x000ea2000c101900 */
[----:B------:R-:W-:Y:S01]  /*01e0*/  BSSY.RECONVERGENT B3, `(.L_x_42) ;  /* 0x000000c000037945 */ /* 0x000fe20003800200 */
[----:B--2---:R-:W-:-:S13]  /*01f0*/  ISETP.GE.AND P0, PT, R2, RZ, PT ;  /* 0x000000ff0200720c */ /* 0x004fda0003f06270 */
[----:B------:R-:W-:Y:S05]  /*0200*/  @!P0 BRA `(.L_x_43) ;  /* 0x0000000000248947 */ /* 0x000fea0003800000 */
[----:B------:R-:W0:Y:S01]  /*0210*/  LDC.64 R6, c[0x0][0x388] ;  /* 0x0000e200ff067b82 */ /* 0x000e220000000a00 */
[----:B------:R-:W2:Y:S07]  /*0220*/  LDG.E R3, desc[UR8][R10.64+0x20] ;  /* 0x000020080a037981 */ /* 0x000eae000c1e1900 */
[----:B------:R-:W1:Y:S01]  /*0230*/  LDC.64 R8, c[0x0][0x390] ;  /* 0x0000e400ff087b82 */ /* 0x000e620000000a00 */
[----:B0-----:R-:W-:-:S05]  /*0240*/  IMAD.WIDE R6, R0, 0x4, R6 ;  /* 0x0000000400067825 */ /* 0x001fca00078e0206 */
[----:B------:R0:W5:Y:S01]  /*0250*/  LDG.E R4, desc[UR8][R6.64] ;  /* 0x0000000806047981 */ /* 0x000162000c1e1900 */
[----:B-1----:R-:W-:-:S05]  /*0260*/  IMAD.WIDE R8, R0, 0x4, R8 ;  /* 0x0000000400087825 */ /* 0x002fca00078e0208 */
[----:B------:R0:W5:Y:S01]  /*0270*/  LDG.E R5, desc[UR8][R8.64] ;  /* 0x0000000808057981 */ /* 0x000162000c1e1900 */
[----:B--2---:R-:W-:-:S13]  /*0280*/  ISETP.GE.AND P0, PT, R2, R3, PT ;  /* 0x000000030200720c */ /* 0x004fda0003f06270 */
[----:B0-----:R-:W-:Y:S05]  /*0290*/  @!P0 BRA `(.L_x_44) ;  /* 0x0000000000488947 */ /* 0x001fea0003800000 */
.L_x_43:
[----:B------:R-:W-:Y:S05]  /*02a0*/  BSYNC.RECONVERGENT B3 ;  /* 0x0000000000037941 */ /* 0x000fea0003800200 */
.L_x_42:
[----:B------:R-:W0:Y:S02]  /*02b0*/  LDCU.64 UR6, c[0x0][0x3b0] ;  /* 0x00007600ff0677ac */ /* 0x000e240008000a00 */
[----:B0-----:R-:W-:-:S04]  /*02c0*/  ISETP.NE.U32.AND P0, PT, RZ, UR6, PT ;  /* 0x00000006ff007c0c */ /* 0x001fc8000bf05070 */
[----:B------:R-:W-:-:S13]  /*02d0*/  ISETP.NE.AND.EX P0, PT, RZ, UR7, PT, P0 ;  /* 0x00000007ff007c0c */ /* 0x000fda000bf05300 */
[----:B------:R-:W-:Y:S05]  /*02e0*/  @!P0 EXIT ;  /* 0x000000000000894d */ /* 0x000fea0003800000 */
[----:B------:R-:W0:Y:S01]  /*02f0*/  S2R R2, SR_LANEID ;  /* 0x0000000000027919 */ /* 0x000e220000000000 */
[----:B------:R-:W-:Y:S01]  /*0300*/  IMAD.MOV.U32 R0, RZ, RZ, 0x1 ;  /* 0x00000001ff007424 */ /* 0x000fe200078e00ff */
[----:B------:R-:W-:Y:S01]  /*0310*/  VOTEU.ANY UR4, UPT, PT ;  /* 0x0000000000047886 */ /* 0x000fe200038e0100 */
[----:B------:R-:W-:Y:S02]  /*0320*/  UIADD3 UR5, UP0, UPT, UR6, 0x4, URZ ;  /* 0x0000000406057890 */ /* 0x000fe4000ff1e0ff */
[----:B------:R-:W1:Y:S01]  /*0330*/  REDUX.OR UR10, R0 ;  /* 0x00000000000a73c4 */ /* 0x000e620000004000 */
[----:B------:R-:W-:Y:S01]  /*0340*/  UFLO.U32 UR4, UR4 ;  /* 0x00000004000472bd */ /* 0x000fe200080e0000 */
[----:B-1---5:R-:W-:-:S05]  /*0350*/  IMAD.U32 R5, RZ, RZ, UR10 ;  /* 0x0000000aff057e24 */ /* 0x022fca000f8e00ff */
[----:B0-----:R-:W-:Y:S01]  /*0360*/  ISETP.EQ.U32.AND P0, PT, R2, UR4, PT ;  /* 0x0000000402007c0c */ /* 0x001fe2000bf02070 */
[----:B------:R-:W-:Y:S01]  /*0370*/  UIADD3.X UR4, UPT, UPT, URZ, UR7, URZ, UP0, !UPT ;  /* 0x00000007ff047290 */ /* 0x000fe200087fe4ff */
[----:B------:R-:W-:-:S05]  /*0380*/  IMAD.U32 R2, RZ, RZ, UR5 ;  /* 0x00000005ff027e24 */ /* 0x000fca000f8e00ff */
[----:B------:R-:W-:-:S06]  /*0390*/  IMAD.U32 R3, RZ, RZ, UR4 ;  /* 0x00000004ff037e24 */ /* 0x000fcc000f8e00ff */
[----:B------:R-:W-:Y:S01]  /*03a0*/  @P0 REDG.E.OR.STRONG.GPU desc[UR8][R2.64], R5 ;  /* 0x000000050200098e */ /* 0x000fe2000f12e108 */
[----:B------:R-:W-:Y:S05]  /*03b0*/  EXIT ;  /* 0x000000000000794d */ /* 0x000fea0003800000 */
.L_x_44:
[----:B-----5:R-:W-:Y:S01]  /*03c0*/  ISETP.GE.AND P0, PT, R4, RZ, PT ;  /* 0x000000ff0400720c */ /* 0x020fe20003f06270 */
[----:B------:R-:W-:-:S12]  /*03d0*/  BSSY.RECONVERGENT B2, `(.L_x_45) ;  /* 0x000009f000027945 */ /* 0x000fd80003800200 */
[----:B------:R-:W-:Y:S05]  /*03e0*/  @!P0 BRA `(.L_x_46) ;  /* 0x0000000800748947 */ /* 0x000fea0003800000 */
[----:B------:R-:W2:Y:S01]  /*03f0*/  LDG.E R10, desc[UR8][R10.64+0x1c] ;  /* 0x00001c080a0a7981 */ /* 0x000ea2000c1e1900 */
[----:B------:R-:W-:-:S05]  /*0400*/  IMAD.IADD R3, R4, 0x1, R5 ;  /* 0x0000000104037824 */ /* 0x000fca00078e0205 */
[----:B--2---:R-:W-:-:S13]  /*0410*/  ISETP.GT.AND P0, PT, R3, R10, PT ;  /* 0x0000000a0300720c */ /* 0x004fda0003f04270 */
[----:B------:R-:W-:Y:S05]  /*0420*/  @P0 BRA `(.L_x_46) ;  /* 0x0000000800640947 */ /* 0x000fea0003800000 */
[----:B------:R-:W-:Y:S01]  /*0430*/  ISETP.GE.AND P0, PT, R5, 0x1, PT ;  /* 0x000000010500780c */ /* 0x000fe20003f06270 */
[----:B------:R-:W-:Y:S01]  /*0440*/  BSSY.RECONVERGENT B1, `(.L_x_47) ;  /* 0x0000092000017945 */ /* 0x000fe20003800200 */
[----:B------:R-:W-:-:S11]  /*0450*/  IMAD.MOV.U32 R3, RZ, RZ, RZ ;  /* 0x000000ffff037224 */ /* 0x000fd600078e00ff */
[----:B------:R-:W-:Y:S05]  /*0460*/  @!P0 BRA `(.L_x_48) ;  /* 0x00000008003c8947 */ /* 0x000fea0003800000 */
[----:B------:R-:W-:Y:S02]  /*0470*/  IMAD.MOV.U32 R3, RZ, RZ, RZ ;  /* 0x000000ffff037224 */ /* 0x000fe400078e00ff */
[----:B------:R-:W-:-:S07]  /*0480*/  IMAD.MOV.U32 R8, RZ, RZ, RZ ;  /* 0x000000ffff087224 */ /* 0x000fce00078e00ff */
.L_x_62:
[----:B------:R-:W-:-:S05]  /*0490*/  IMAD.IADD R14, R5, 0x1, -R8 ;  /* 0x00000001050e7824 */ /* 0x000fca00078e0a08 */
[----:B------:R-:W-:-:S13]  /*04a0*/  ISETP.GE.AND P0, PT, R14, 0x1, PT ;  /* 0x000000010e00780c */ /* 0x000fda0003f06270 */
[----:B0-----:R-:W-:Y:S05]  /*04b0*/  @!P0 BRA `(.L_x_49) ;  /* 0x0000000400e88947 */ /* 0x001fea0003800000 */
[----:B------:R-:W0:Y:S01]  /*04c0*/  LDCU.64 UR4, c[0x0][0x380] ;  /* 0x00007000ff0477ac */ /* 0x000e220008000a00 */
[----:B------:R-:W-:-:S05]  /*04d0*/  IMAD.IADD R6, R4, 0x1, R8 ;  /* 0x0000000104067824 */ /* 0x000fca00078e0208 */
[----:B0-----:R-:W-:-:S05]  /*04e0*/  IADD3 R6, P0, PT, R6, UR4, RZ ;  /* 0x0000000406067c10 */ /* 0x001fca000ff1e0ff */
[----:B------:R-:W-:-:S05]  /*04f0*/  IMAD.X R7, RZ, RZ, UR5, P0 ;  /* 0x00000005ff077e24 */ /* 0x000fca00080e06ff */
[----:B------:R-:W2:Y:S01]  /*0500*/  LDG.E.S8 R10, desc[UR8][R6.64] ;  /* 0x00000008060a7981 */ /* 0x000ea2000c1e1300 */
[----:B------:R-:W-:Y:S01]  /*0510*/  BSSY.RECONVERGENT B0, `(.L_x_50) ;  /* 0x0000043000007945 */ /* 0x000fe20003800200 */
[----:B--2---:R-:W-:-:S13]  /*0520*/  ISETP.GE.AND P0, PT, R10, RZ, PT ;  /* 0x000000ff0a00720c */ /* 0x004fda0003f06270 */
[----:B------:R-:W-:Y:S02]  /*0530*/  @P0 IMAD.MOV.U32 R13, RZ, RZ, R10 ;  /* 0x000000ffff0d0224 */ /* 0x000fe400078e000a */
[----:B------:R-:W-:Y:S01]  /*0540*/  @P0 IMAD.MOV.U32 R9, RZ, RZ, 0x1 ;  /* 0x00000001ff090424 */ /* 0x000fe200078e00ff */
[----:B------:R-:W-:Y:S06]  /*0550*/  @P0 BRA `(.L_x_51) ;  /* 0x0000000000f80947 */ /* 0x000fec0003800000 */
[----:B------:R-:W-:Y:S01]  /*0560*/  LOP3.LUT R9, R10, 0xffe0, RZ, 0xc0, !PT ;  /* 0x0000ffe00a097812 */ /* 0x000fe200078ec0ff */
[----:B------:R-:W-:Y:S03]  /*0570*/  BSSY.RELIABLE B4, `(.L_x_52) ;  /* 0x000000d000047945 */ /* 0x000fe60003800100 */
[----:B------:R-:W-:-:S04]  /*0580*/  PRMT R9, R9, 0x9910, RZ ;  /* 0x0000991009097816 */ /* 0x000fc800000000ff */
[----:B------:R-:W-:-:S04]  /*0590*/  ISETP.NE.AND P0, PT, R9, -0x40, PT ;  /* 0xffffffc00900780c */ /* 0x000fc80003f05270 */
[----:B------:R-:W-:-:S13]  /*05a0*/  ISETP.EQ.OR P0, PT, R14, 0x1, P0 ;  /* 0x000000010e00780c */ /* 0x000fda0000702670 */
[----:B------:R-:W-:Y:S05]  /*05b0*/  @P0 BRA `(.L_x_53) ;  /* 0x0000000000200947 */ /* 0x000fea0003800000 */
[----:B------:R-:W2:Y:S02]  /*05c0*/  LDG.E.S8 R12, desc[UR8][R6.64+0x1] ;  /* 0x00000108060c7981 */ /* 0x000ea4000c1e1300 */
[----:B--2---:R-:W-:-:S13]  /*05d0*/  ISETP.GT.AND P0, PT, R12, -0x41, PT ;  /* 0xffffffbf0c00780c */ /* 0x004fda0003f04270 */
[----:B------:R-:W-:Y:S01]  /*05e0*/  @!P0 IMAD.SHL.U32 R9, R10, 0x40, RZ ;  /* 0x000000400a098824 */ /* 0x000fe200078e00ff */
[----:B------:R-:W-:Y:S05]  /*05f0*/  @!P0 BREAK.RELIABLE B4 ;  /* 0x0000000000048942 */ /* 0x000fea0003800100 */
[----:B------:R-:W-:Y:S01]  /*0600*/  @!P0 LOP3.LUT R13, R9, 0x7c0, RZ, 0xc0, !PT ;  /* 0x000007c0090d8812 */ /* 0x000fe200078ec0ff */
[----:B------:R-:W-:-:S03]  /*0610*/  @!P0 IMAD.MOV.U32 R9, RZ, RZ, 0x2 ;  /* 0x00000002ff098424 */ /* 0x000fc600078e00ff */
[----:B------:R-:W-:Y:S01]  /*0620*/  @!P0 LOP3.LUT R13, R13, 0x3f, R12, 0xf8, !PT ;  /* 0x0000003f0d0d8812 */ /* 0x000fe200078ef80c */
[----:B------:R-:W-:Y:S06]  /*0630*/  @!P0 BRA `(.L_x_51) ;  /* 0x0000000000c08947 */ /* 0x000fec0003800000 */
.L_x_53:
[----:B------:R-:W-:Y:S05]  /*0640*/  BSYNC.RELIABLE B4 ;  /* 0x0000000000047941 */ /* 0x000fea0003800100 */
.L_x_52:
[----:B------:R-:W-:Y:S01]  /*0650*/  LOP3.LUT R9, R10, 0xfff0, RZ, 0xc0, !PT ;  /* 0x0000fff00a097812 */ /* 0x000fe200078ec0ff */
[----:B------:R-:W-:Y:S03]  /*0660*/  BSSY.RELIABLE B4, `(.L_x_54) ;  /* 0x0000012000047945 */ /* 0x000fe60003800100 */
[----:B------:R-:W-:-:S04]  /*0670*/  PRMT R9, R9, 0x9910, RZ ;  /* 0x0000991009097816 */ /* 0x000fc800000000ff */
[----:B------:R-:W-:-:S04]  /*0680*/  ISETP.NE.AND P0, PT, R9, -0x20, PT ;  /* 0xffffffe00900780c */ /* 0x000fc80003f05270 */
[----:B------:R-:W-:-:S13]  /*0690*/  ISETP.LT.U32.OR P0, PT, R14, 0x3, P0 ;  /* 0x000000030e00780c */ /* 0x000fda0000701470 */
[----:B------:R-:W-:Y:S05]  /*06a0*/  @P0 BRA `(.L_x_55) ;  /* 0x0000000000340947 */ /* 0x000fea0003800000 */
[----:B------:R-:W2:Y:S02]  /*06b0*/  LDG.E.S8 R11, desc[UR8][R6.64+0x1] ;  /* 0x00000108060b7981 */ /* 0x000ea4000c1e1300 */
[----:B--2---:R-:W-:-:S13]  /*06c0*/  ISETP.GT.AND P0, PT, R11, -0x41, PT ;  /* 0xffffffbf0b00780c */ /* 0x004fda0003f04270 */
[----:B------:R-:W-:Y:S05]  /*06d0*/  @P0 BRA `(.L_x_55) ;  /* 0x0000000000280947 */ /* 0x000fea0003800000 */
[----:B------:R-:W2:Y:S02]  /*06e0*/  LDG.E.S8 R13, desc[UR8][R6.64+0x2] ;  /* 0x00000208060d7981 */ /* 0x000ea4000c1e1300 */
[----:B--2---:R-:W-:-:S13]  /*06f0*/  ISETP.GT.AND P0, PT, R13, -0x41, PT ;  /* 0xffffffbf0d00780c */ /* 0x004fda0003f04270 */
[----:B------:R-:W-:Y:S01]  /*0700*/  @!P0 IMAD.SHL.U32 R11, R11, 0x40, RZ ;  /* 0x000000400b0b8824 */ /* 0x000fe200078e00ff */
[----:B------:R-:W-:Y:S05]  /*0710*/  @!P0 BREAK.RELIABLE B4 ;  /* 0x0000000000048942 */ /* 0x000fea0003800100 */
[----:B------:R-:W-:Y:S01]  /*0720*/  @!P0 IMAD.SHL.U32 R9, R10, 0x1000, RZ ;  /* 0x000010000a098824 */ /* 0x000fe200078e00ff */
[----:B------:R-:W-:-:S04]  /*0730*/  @!P0 LOP3.LUT R12, R11, 0xfc0, RZ, 0xc0, !PT ;  /* 0x00000fc00b0c8812 */ /* 0x000fc800078ec0ff */
[----:B------:R-:W-:Y:S01]  /*0740*/  @!P0 LOP3.LUT R12, R12, 0xffff, R9, 0xf8, !PT ;  /* 0x0000ffff0c0c8812 */ /* 0x000fe200078ef809 */
[----:B------:R-:W-:-:S03]  /*0750*/  @!P0 IMAD.MOV.U32 R9, RZ, RZ, 0x3 ;  /* 0x00000003ff098424 */ /* 0x000fc600078e00ff */
[----:B------:R-:W-:Y:S01]  /*0760*/  @!P0 LOP3.LUT R13, R12, 0x3f, R13, 0xf8, !PT ;  /* 0x0000003f0c0d8812 */ /* 0x000fe200078ef80d */
[----:B------:R-:W-:Y:S06]  /*0770*/  @!P0 BRA `(.L_x_51) ;  /* 0x0000000000708947 */ /* 0x000fec0003800000 */
.L_x_55:
[----:B------:R-:W-:Y:S05]  /*0780*/  BSYNC.RELIABLE B4 ;  /* 0x0000000000047941 */ /* 0x000fea0003800100 */
.L_x_54:
[----:B------:R-:W-:-:S04]  /*0790*/  LOP3.LUT R9, R10, 0xfff8, RZ, 0xc0, !PT ;  /* 0x0000fff80a097812 */ /* 0x000fc800078ec0ff */
        /* <DEDUP_REMOVED lines=9> */
[----:B------:R-:W-:Y:S05]  /*0830*/  @P0 BRA `(.L_x_56) ;  /* 0x0000000000380947 */ /* 0x000fea0003800000 */
[----:B------:R-:W2:Y:S02]  /*0840*/  LDG.E.S8 R13, desc[UR8][R6.64+0x3] ;  /* 0x00000308060d7981 */ /* 0x000ea4000c1e1300 */
[----:B--2---:R-:W-:-:S13]  /*0850*/  ISETP.GT.AND P0, PT, R13, -0x41, PT ;  /* 0xffffffbf0d00780c */ /* 0x004fda0003f04270 */
[----:B------:R-:W-:Y:S05]  /*0860*/  @P0 BRA `(.L_x_56) ;  /* 0x00000000002c0947 */ /* 0x000fea0003800000 */
[----:B------:R-:W-:Y:S01]  /*0870*/  IMAD.SHL.U32 R6, R9, 0x1000, RZ ;  /* 0x0000100009067824 */ /* 0x000fe200078e00ff */
[----:B------:R-:W-:Y:S01]  /*0880*/  LOP3.LUT R10, R10, 0xffff, RZ, 0xc0, !PT ;  /* 0x0000ffff0a0a7812 */ /* 0x000fe200078ec0ff */
[----:B------:R-:W-:-:S03]  /*0890*/  IMAD.MOV.U32 R9, RZ, RZ, 0x4 ;  /* 0x00000004ff097424 */ /* 0x000fc600078e00ff */
[----:B------:R-:W-:Y:S01]  /*08a0*/  LOP3.LUT R6, R6, 0xffff000, RZ, 0xe2, !PT ;  /* 0x0ffff00006067812 */ /* 0x000fe200078ee2ff */
[----:B------:R-:W-:-:S03]  /*08b0*/  IMAD.SHL.U32 R10, R10, 0x40000, RZ ;  /* 0x000400000a0a7824 */ /* 0x000fc600078e00ff */
[----:B------:R-:W-:Y:S01]  /*08c0*/  LOP3.LUT R7, R6, 0x3f000, RZ, 0xc0, !PT ;  /* 0x0003f00006077812 */ /* 0x000fe200078ec0ff */
[----:B------:R-:W-:-:S03]  /*08d0*/  IMAD.SHL.U32 R6, R11, 0x40, RZ ;  /* 0x000000400b067824 */ /* 0x000fc600078e00ff */
[----:B------:R-:W-:-:S04]  /*08e0*/  LOP3.LUT R7, R7, 0x1c0000, R10, 0xf8, !PT ;  /* 0x001c000007077812 */ /* 0x000fc800078ef80a */
[----:B------:R-:W-:-:S04]  /*08f0*/  LOP3.LUT R6, R7, 0xfc0, R6, 0xf8, !PT ;  /* 0x00000fc007067812 */ /* 0x000fc800078ef806 */
[----:B------:R-:W-:Y:S01]  /*0900*/  LOP3.LUT R13, R6, 0x3f, R13, 0xf8, !PT ;  /* 0x0000003f060d7812 */ /* 0x000fe200078ef80d */
[----:B------:R-:W-:Y:S06]  /*0910*/  BRA `(.L_x_51) ;  /* 0x0000000000087947 */ /* 0x000fec0003800000 */
.L_x_56:
[----:B------:R-:W-:Y:S01]  /*0920*/  LOP3.LUT R13, R10, 0xff, RZ, 0xc0, !PT ;  /* 0x000000ff0a0d7812 */ /* 0x000fe200078ec0ff */
[----:B------:R-:W-:-:S07]  /*0930*/  IMAD.MOV.U32 R9, RZ, RZ, 0x1 ;  /* 0x00000001ff097424 */ /* 0x000fce00078e00ff */
.L_x_51:
[----:B------:R-:W-:Y:S05]  /*0940*/  BSYNC.RECONVERGENT B0 ;  /* 0x0000000000007941 */ /* 0x000fea0003800200 */
.L_x_50:
[----:B------:R-:W0:Y:S02]  /*0950*/  LDC.64 R10, c[0x0][0x3a0] ;  /* 0x0000e800ff0a7b82 */ /* 0x000e240000000a00 */
[----:B0-----:R-:W2:Y:S01]  /*0960*/  LDG.E R6, desc[UR8][R10.64+0xc] ;  /* 0x00000c080a067981 */ /* 0x001ea2000c1e1900 */
[----:B------:R-:W-:Y:S04]  /*0970*/  BSSY.RECONVERGENT B0, `(.L_x_57) ;  /* 0x000000d000007945 */ /* 0x000fe80003800200 */
[----:B------:R-:W-:Y:S01]  /*0980*/  BSSY.RELIABLE B4, `(.L_x_58) ;  /* 0x0000009000047945 */ /* 0x000fe20003800100 */
[----:B--2---:R-:W-:-:S13]  /*0990*/  ISETP.GE.AND P0, PT, R13, R6, PT ;  /* 0x000000060d00720c */ /* 0x004fda0003f06270 */
[----:B------:R-:W-:Y:S05]  /*09a0*/  @P0 BRA `(.L_x_59) ;  /* 0x0000000000180947 */ /* 0x000fea0003800000 */
[----:B------:R-:W2:Y:S02]  /*09b0*/  LDG.E.64 R6, desc[UR8][R10.64] ;  /* 0x000000080a067981 */ /* 0x000ea4000c1e1b00 */
[----:B--2---:R-:W-:-:S05]  /*09c0*/  IMAD.WIDE.U32 R6, R13, 0x4, R6 ;  /* 0x000000040d067825 */ /* 0x004fca00078e0006 */
[----:B------:R-:W2:Y:S02]  /*09d0*/  LD.E R13, desc[UR8][R6.64] ;  /* 0x00000008060d7980 */ /* 0x000ea4000c101900 */
[----:B--2---:R-:W-:-:S13]  /*09e0*/  ISETP.NE.AND P0, PT, R13, -0x1, PT ;  /* 0xffffffff0d00780c */ /* 0x004fda0003f05270 */
[----:B------:R-:W-:Y:S05]  /*09f0*/  @P0 BREAK.RELIABLE B4 ;  /* 0x0000000000040942 */ /* 0x000fea0003800100 */
[----:B------:R-:W-:Y:S05]  /*0a00*/  @P0 BRA `(.L_x_60) ;  /* 0x00000000000c0947 */ /* 0x000fea0003800000 */
.L_x_59:
[----:B------:R-:W-:Y:S05]  /*0a10*/  BSYNC.RELIABLE B4 ;  /* 0x0000000000047941 */ /* 0x000fea0003800100 */
.L_x_58:
[----:B------:R-:W2:Y:S02]  /*0a20*/  LDG.E R10, desc[UR8][R10.64+0x8] ;  /* 0x000008080a0a7981 */ /* 0x000ea4000c1e1900 */
[----:B--2---:R-:W-:-:S07]  /*0a30*/  VIADD R13, R10, 0xffffffff ;  /* 0xffffffff0a0d7836 */ /* 0x004fce0000000000 */
.L_x_60:
[----:B------:R-:W-:Y:S05]  /*0a40*/  BSYNC.RECONVERGENT B0 ;  /* 0x0000000000007941 */ /* 0x000fea0003800200 */
.L_x_57:
[----:B------:R-:W0:Y:S02]  /*0a50*/  LDC.64 R10, c[0x0][0x398] ;  /* 0x0000e600ff0a7b82 */ /* 0x000e240000000a00 */
[----:B0-----:R-:W2:Y:S01]  /*0a60*/  LDG.E R6, desc[UR8][R10.64+0x20] ;  /* 0x000020080a067981 */ /* 0x001ea2000c1e1900 */
[----:B------:R-:W-:-:S05]  /*0a70*/  IMAD.IADD R15, R2, 0x1, R3 ;  /* 0x00000001020f7824 */ /* 0x000fca00078e0203 */
[----:B--2---:R-:W-:-:S13]  /*0a80*/  ISETP.GE.AND P0, PT, R15, R6, PT ;  /* 0x000000060f00720c */ /* 0x004fda0003f06270 */
[----:B------:R-:W-:Y:S05]  /*0a90*/  @P0 BRA `(.L_x_61) ;  /* 0x00000000002c0947 */ /* 0x000fea0003800000 */
[----:B------:R-:W2:Y:S01]  /*0aa0*/  LDG.E.64 R6, desc[UR8][R10.64] ;  /* 0x000000080a067981 */ /* 0x000ea2000c1e1b00 */
[----:B------:R-:W-:Y:S02]  /*0ab0*/  IMAD.IADD R8, R9, 0x1, R8 ;  /* 0x0000000109087824 */ /* 0x000fe400078e0208 */
[----:B------:R-:W-:-:S03]  /*0ac0*/  VIADD R3, R3, 0x1 ;  /* 0x0000000103037836 */ /* 0x000fc60000000000 */
[----:B------:R-:W-:-:S04]  /*0ad0*/  ISETP.GE.AND P0, PT, R8, R5, PT ;  /* 0x000000050800720c */ /* 0x000fc80003f06270 */
[----:B------:R-:W-:Y:S02]  /*0ae0*/  SEL R9, RZ, 0x1, !P0 ;  /* 0x00000001ff097807 */ /* 0x000fe40004000000 */
[----:B------:R-:W-:Y:S01]  /*0af0*/  ISETP.GE.AND P0, PT, R8, R5, PT ;  /* 0x000000050800720c */ /* 0x000fe20003f06270 */
[----:B--2---:R-:W-:-:S05]  /*0b00*/  IMAD.WIDE.U32 R6, R15, 0x8, R6 ;  /* 0x000000080f067825 */ /* 0x004fca00078e0006 */
[----:B------:R0:W-:Y:S04]  /*0b10*/  ST.E desc[UR8][R6.64], R13 ;  /* 0x0000000d06007985 */ /* 0x0001e8000c101908 */
[----:B------:R0:W-:Y:S03]  /*0b20*/  ST.E.U8 desc[UR8][R6.64+0x4], R9 ;  /* 0x0000040906007985 */ /* 0x0001e6000c101108 */
[----:B------:R-:W-:Y:S05]  /*0b30*/  @!P0 BRA `(.L_x_62) ;  /* 0xfffffff800548947 */ /* 0x000fea000383ffff */
[----:B------:R-:W-:Y:S05]  /*0b40*/  BRA `(.L_x_48) ;  /* 0x0000000000847947 */ /* 0x000fea0003800000 */
.L_x_61:
[----:B------:R-:W0:Y:S02]  /*0b50*/  LDCU.64 UR6, c[0x0][0x3b0] ;  /* 0x00007600ff0677ac */ /* 0x000e240008000a00 */
[----:B0-----:R-:W-:-:S04]  /*0b60*/  UISETP.NE.U32.AND UP0, UPT, UR6, URZ, UPT ;  /* 0x000000ff0600728c */ /* 0x001fc8000bf05070 */
[----:B------:R-:W-:-:S09]  /*0b70*/  UISETP.NE.AND.EX UP0, UPT, UR7, URZ, UPT, UP0 ;  /* 0x000000ff0700728c */ /* 0x000fd2000bf05300 */
[----:B------:R-:W-:Y:S05]  /*0b80*/  BRA.U !UP0, `(.L_x_48) ;  /* 0x0000000108747547 */ /* 0x000fea000b800000 */
[----:B------:R-:W0:Y:S01]  /*0b90*/  S2R R4, SR_LANEID ;  /* 0x0000000000047919 */ /* 0x000e220000000000 */
[----:B------:R-:W-:Y:S01]  /*0ba0*/  IMAD.MOV.U32 R2, RZ, RZ, 0x1 ;  /* 0x00000001ff027424 */ /* 0x000fe200078e00ff */
[----:B------:R-:W-:Y:S01]  /*0bb0*/  VOTEU.ANY UR4, UPT, PT ;  /* 0x0000000000047886 */ /* 0x000fe200038e0100 */
[----:B------:R-:W-:Y:S02]  /*0bc0*/  UIADD3 UR5, UP0, UPT, UR6, 0x10, URZ ;  /* 0x0000001006057890 */ /* 0x000fe4000ff1e0ff */
[----:B------:R-:W1:Y:S01]  /*0bd0*/  REDUX.OR UR10, R2 ;  /* 0x00000000020a73c4 */ /* 0x000e620000004000 */
[----:B------:R-:W-:Y:S01]  /*0be0*/  UFLO.U32 UR4, UR4 ;  /* 0x00000004000472bd */ /* 0x000fe200080e0000 */
[----:B-1----:R-:W-:-:S05]  /*0bf0*/  IMAD.U32 R7, RZ, RZ, UR10 ;  /* 0x0000000aff077e24 */ /* 0x002fca000f8e00ff */
[----:B0-----:R-:W-:Y:S01]  /*0c00*/  ISETP.EQ.U32.AND P0, PT, R4, UR4, PT ;  /* 0x0000000404007c0c */ /* 0x001fe2000bf02070 */
[----:B------:R-:W-:Y:S01]  /*0c10*/  UIADD3.X UR4, UPT, UPT, URZ, UR7, URZ, UP0, !UPT ;  /* 0x00000007ff047290 */ /* 0x000fe200087fe4ff */
[----:B------:R-:W-:-:S05]  /*0c20*/  IMAD.U32 R4, RZ, RZ, UR5 ;  /* 0x00000005ff047e24 */ /* 0x000fca000f8e00ff */
[----:B------:R-:W-:-:S06]  /*0c30*/  IMAD.U32 R5, RZ, RZ, UR4 ;  /* 0x00000004ff057e24 */ /* 0x000fcc000f8e00ff */
[----:B------:R1:W-:Y:S01]  /*0c40*/  @P0 REDG.E.OR.STRONG.GPU desc[UR8][R4.64], R7 ;  /* 0x000000070400098e */ /* 0x0003e2000f12e108 */
[----:B------:R-:W-:Y:S05]  /*0c50*/  BRA `(.L_x_48) ;  /* 0x0000000000407947 */ /* 0x000fea0003800000 */
.L_x_49:
        /* <DEDUP_REMOVED lines=15> */
[----:B------:R2:W-:Y:S02]  /*0d50*/  @P0 REDG.E.OR.STRONG.GPU desc[UR8][R4.64], R7 ;  /* 0x000000070400098e */ /* 0x0005e4000f12e108 */
.L_x_48:
[----:B------:R-:W-:Y:S05]  /*0d60*/  BSYNC.RECONVERGENT B1 ;  /* 0x0000000000017941 */ /* 0x000fea0003800200 */
.L_x_47:
[----:B012---:R-:W0:Y:S02]  /*0d70*/  LDC.64 R6, c[0x0][0x398] ;  /* 0x0000e600ff067b82 */ /* 0x007e240000000a00 */
[----:B0-----:R-:W2:Y:S02]  /*0d80*/  LDG.E.64 R4, desc[UR8][R6.64+0x8] ;  /* 0x0000080806047981 */ /* 0x001ea4000c1e1b00 */
[----:B--2---:R-:W-:-:S05]  /*0d90*/  IMAD.WIDE R4, R0, 0x4, R4 ;  /* 0x0000000400047825 */ /* 0x004fca00078e0204 */
[----:B------:R-:W-:Y:S01]  /*0da0*/  ST.E desc[UR8][R4.64], R3 ;  /* 0x0000000304007985 */ /* 0x000fe2000c101908 */
[----:B------:R-:W-:Y:S05]  /*0db0*/  EXIT ;  /* 0x000000000000794d */ /* 0x000fea0003800000 */
.L_x_46:
[----:B------:R-:W-:Y:S05]  /*0dc0*/  BSYNC.RECONVERGENT B2 ;  /* 0x0000000000027941 */ /* 0x000fea0003800200 */
.L_x_45:
        /* <DEDUP_REMOVED lines=15> */
[----:B------:R-:W-:Y:S01]  /*0ec0*/  @P0 REDG.E.OR.STRONG.GPU desc[UR8][R2.64], R5 ;  /* 0x000000050200098e */ /* 0x000fe2000f12e108 */
[----:B------:R-:W-:Y:S05]  /*0ed0*/  EXIT ;  /* 0x000000000000794d */ /* 0x000fea0003800000 */
.L_x_63:
        /* <DEDUP_REMOVED lines=10> */
.L_x_69:


//--------------------- .nv.shared._ZN3cub18CUB_300001_SM_10006detail8for_each13static_kernelINS2_12policy_hub_t12policy_500_tEmN6thrust24THRUST_300001_SM_1000_NS8cuda_cub20__uninitialized_fill7functorINS7_10device_ptrIiEEiEEEEvT0_T1_ --------------------------
	.section	.nv.shared._ZN3cub18CUB_300001_SM_10006detail8for_each13static_kernelINS2_12policy_hub_t12policy_500_tEmN6thrust24THRUST_300001_SM_1000_NS8cuda_cub20__uninitialized_fill7functorINS7_10device_ptrIiEEiEEEEvT0_T1_,"aw",@nobits
	.sectionflags	@""
	.align	16
	.zero		1024


//--------------------- .nv.shared.reserved.0     --------------------------
	.section	.nv.shared.reserved.0,"aw",@nobits
	.weak		__nv_reservedSMEM_offset_0_alias
	.size		__nv_reservedSMEM_offset_0_alias, 0, 64
	.other		__nv_reservedSMEM_offset_0_alias,@"STO_CUDA_RESERVED_SHARED STV_DEFAULT"
__nv_reservedSMEM_offset_0_alias:
	.zero		0
	.zero		64


//--------------------- .nv.global                --------------------------
	.section	.nv.global,"aw",@nobits
.nv.global:
	.type		_ZN34_INTERNAL_1296a2c2_4_k_cu_3b5a12fd6thrust24THRUST_300001_SM_1000_NS12placeholders2_8E,@object
	.size		_ZN34_INTERNAL_1296a2c2_4_k_cu_3b5a12fd6thrust24THRUST_300001_SM_1000_NS12placeholders2_8E,(_ZN34_INTERNAL_1296a2c2_4_k_cu_3b5a12fd4cuda3std3__436_GLOBAL__N__1296a2c2_4_k_cu_3b5a12fd6ignoreE - _ZN34_INTERNAL_1296a2c2_4_k_cu_3b5a12fd6thrust24THRUST_300001_SM_1000_NS12placeholders2_8E)
_ZN34_INTERNAL_1296a2c2_4_k_cu_3b5a12fd6thrust24THRUST_300001_SM_1000_NS12placeholders2_8E:
	.zero		1
	.type		_ZN34_INTERNAL_1296a2c2_4_k_cu_3b5a12fd4cuda3std3__436_GLOBAL__N__1296a2c2_4_k_cu_3b5a12fd6ignoreE,@object
	.size		_ZN34_INTERNAL_1296a2c2_4_k_cu_3b5a12fd4cuda3std3__436_GLOBAL__N__1296a2c2_4_k_cu_3b5a12fd6ignoreE,(_ZN34_INTERNAL_1296a2c2_4_k_cu_3b5a12fd4cuda3std6ranges3__45__cpo4dataE - _ZN34_INTERNAL_1296a2c2_4_k_cu_3b5a12fd4cuda3std3__436_GLOBAL__N__1296a2c2_4_k_cu_3b5a12fd6ignoreE)
_ZN34_INTERNAL_1296a2c2_4_k_cu_3b5a12fd4cuda3std3__436_GLOBAL__N__1296a2c2_4_k_cu_3b5a12fd6ignoreE:
	.zero		1
	.type		_ZN34_INTERNAL_1296a2c2_4_k_cu_3b5a12fd4cuda3std6ranges3__45__cpo4dataE,@object
	.size		_ZN34_INTERNAL_1296a2c2_4_k_cu_3b5a12fd4cuda3std6ranges3__45__cpo4dataE,(_ZN34_INTERNAL_1296a2c2_4_k_cu_3b5a12fd6thrust24THRUST_300001_SM_1000_NS6system3cpp3parE - _ZN34_INTERNAL_1296a2c2_4_k_cu_3b5a12fd4cuda3std6ranges3__45__cpo4dataE)
_ZN34_INTERNAL_1296a2c2_4_k_cu_3b5a12fd4cuda3std6ranges3__45__cpo4dataE:
	.zero		1
	.type		_ZN34_INTERNAL_1296a2c2_4_k_cu_3b5a12fd6thrust24THRUST_300001_SM_1000_NS6system3cpp3parE,@object
	.size		_ZN34_INTERNAL_1296a2c2_4_k_cu_3b5a12fd6thrust24THRUST_300001_SM_1000_NS6system3cpp3parE,(_ZN34_INTERNAL_1296a2c2_4_k_cu_3b5a12fd4cuda3std3__45__cpo5beginE - _ZN34_INTERNAL_1296a2c2_4_k_cu_3b5a12fd6thrust24THRUST_300001_SM_1000_NS6system3cpp3parE)
_ZN34_INTERNAL_1296a2c2_4_k_cu_3b5a12fd6thrust24THRUST_300001_SM_1000_NS6system3cpp3parE:
	.zero		1
	.type		_ZN34_INTERNAL_1296a2c2_4_k_cu_3b5a12fd4cuda3std3__45__cpo5beginE,@object
	.size		_ZN34_INTERNAL_1296a2c2_4_k_cu_3b5a12fd4cuda3std3__45__cpo5beginE,(_ZN34_INTERNAL_1296a2c2_4_k_cu_3b5a12fd4cuda3std6ranges3__45__cpo5beginE - _ZN34_INTERNAL_1296a2c2_4_k_cu_3b5a12fd4cuda3std3__45__cpo5beginE)
_ZN34_INTERNAL_1296a2c2_4_k_cu_3b5a12fd4cuda3std3__45__cpo5beginE:
	.zero		1
	.type		_ZN34_INTERNAL_1296a2c2_4_k_cu_3b5a12fd4cuda3std6ranges3__45__cpo5beginE,@object
	.size		_ZN34_INTERNAL_1296a2c2_4_k_cu_3b5a12fd4cuda3std6ranges3__45__cpo5beginE,(_ZN34_INTERNAL_1296a2c2_4_k_cu_3b5a12fd6thrust24THRUST_300001_SM_1000_NS6deviceE - _ZN34_INTERNAL_1296a2c2_4_k_cu_3b5a12fd4cuda3std6ranges3__45__cpo5beginE)
_ZN34_INTERNAL_1296a2c2_4_k_cu_3b5a12fd4cuda3std6ranges3__45__cpo5beginE:
	.zero		1
	.type		_ZN34_INTERNAL_1296a2c2_4_k_cu_3b5a12fd6thrust24THRUST_300001_SM_1000_NS6deviceE,@object
	.size		_ZN34_INTERNAL_1296a2c2_4_k_cu_3b5a12fd6thrust24THRUST_300001_SM_1000_NS6deviceE,(_ZN34_INTERNAL_1296a2c2_4_k_cu_3b5a12fd4cuda3std3__47nulloptE - _ZN34_INTERNAL_1296a2c2_4_k_cu_3b5a12fd6thrust24THRUST_300001_SM_1000_NS6deviceE)
_ZN34_INTERNAL_1296a2c2_4_k_cu_3b5a12fd6thrust24THRUST_300001_SM_1000_NS6deviceE:
	.zero		1
	.type		_ZN34_INTERNAL_1296a2c2_4_k_cu_3b5a12fd4cuda3std3__47nulloptE,@object
	.size		_ZN34_INTERNAL_1296a2c2_4_k_cu_3b5a12fd4cuda3std3__47nulloptE,(_ZN34_INTERNAL_1296a2c2_4_k_cu_3b5a12fd4cuda3std6ranges3__45__cpo8distanceE - _ZN34_INTERNAL_1296a2c2_4_k_cu_3b5a12fd4cuda3std3__47nulloptE)
_ZN34_INTERNAL_1296a2c2_4_k_cu_3b5a12fd4cuda3std3__47nulloptE:
	.zero		1
	.type		_ZN34_INTERNAL_1296a2c2_4_k_cu_3b5a12fd4cuda3std6ranges3__45__cpo8distanceE,@object
	.size		_ZN34_INTERNAL_1296a2c2_4_k_cu_3b5a12fd4cuda3std6ranges3__45__cpo8distanceE,(_ZN34_INTERNAL_1296a2c2_4_k_cu_3b5a12fd6thrust24THRUST_300001_SM_1000_NS12placeholders2_4E - _ZN34_INTERNAL_1296a2c2_4_k_cu_3b5a12fd4cuda3std6ranges3__45__cpo8distanceE)
_ZN34_INTERNAL_1296a2c2_4_k_cu_3b5a12fd4cuda3std6ranges3__45__cpo8distanceE:
	.zero		1
	.type		_ZN34_INTERNAL_1296a2c2_4_k_cu_3b5a12fd6thrust24THRUST_300001_SM_1000_NS12placeholders2_4E,@object
	.size		_ZN34_INTERNAL_1296a2c2_4_k_cu_3b5a12fd6thrust24THRUST_300001_SM_1000_NS12placeholders2_4E,(_ZN34_INTERNAL_1296a2c2_4_k_cu_3b5a12fd4cuda3std3__45__cpo6rbeginE - _ZN34_INTERNAL_1296a2c2_4_k_cu_3b5a12fd6thrust24THRUST_300001_SM_1000_NS12placeholders2_4E)
_ZN34_INTERNAL_1296a2c2_4_k_cu_3b5a12fd6thrust24THRUST_300001_SM_1000_NS12placeholders2_4E:
	.zero		1
	.type		_ZN34_INTERNAL_1296a2c2_4_k_cu_3b5a12fd4cuda3std3__45__cpo6rbeginE,@object
	.size		_ZN34_INTERNAL_1296a2c2_4_k_cu_3b5a12fd4cuda3std3__45__cpo6rbeginE,(_ZN34_INTERNAL_1296a2c2_4_k_cu_3b5a12fd4cuda3std6ranges3__45__cpo7advanceE - _ZN34_INTERNAL_1296a2c2_4_k_cu_3b5a12fd4cuda3std3__45__cpo6rbeginE)
_ZN34_INTERNAL_1296a2c2_4_k_cu_3b5a12fd4cuda3std3__45__cpo6rbeginE:
	.zero		1
	.type		_ZN34_INTERNAL_1296a2c2_4_k_cu_3b5a12fd4cuda3std6ranges3__45__cpo7advanceE,@object
	.size		_ZN34_INTERNAL_1296a2c2_4_k_cu_3b5a12fd4cuda3std6ranges3__45__cpo7advanceE,(_ZN34_INTERNAL_1296a2c2_4_k_cu_3b5a12fd6thrust24THRUST_300001_SM_1000_NS12placeholders3_10E - _ZN34_INTERNAL_1296a2c2_4_k_cu_3b5a12fd4cuda3std6ranges3__45__cpo7advanceE)
_ZN34_INTERNAL_1296a2c2_4_k_cu_3b5a12fd4cuda3std6ranges3__45__cpo7advanceE:
	.zero		1
	.type		_ZN34_INTERNAL_1296a2c2_4_k_cu_3b5a12fd6thrust24THRUST_300001_SM_1000_NS12placeholders3_10E,@object
	.size		_ZN34_INTERNAL_1296a2c2_4_k_cu_3b5a12fd6thrust24THRUST_300001_SM_1000_NS12placeholders3_10E,(_ZN34_INTERNAL_1296a2c2_4_k_cu_3b5a12fd4cuda3std3__48in_placeE - _ZN34_INTERNAL_1296a2c2_4_k_cu_3b5a12fd6thrust24THRUST_300001_SM_1000_NS12placeholders3_10E)
_ZN34_INTERNAL_1296a2c2_4_k_cu_3b5a12fd6thrust24THRUST_300001_SM_1000_NS12placeholders3_10E:
	.zero		1
	.type		_ZN34_INTERNAL_1296a2c2_4_k_cu_3b5a12fd4cuda3std3__48in_placeE,@object
	.size		_ZN34_INTERNAL_1296a2c2_4_k_cu_3b5a12fd4cuda3std3__48in_placeE,(_ZN34_INTERNAL_1296a2c2_4_k_cu_3b5a12fd4cuda3std6ranges3__45__cpo4sizeE - _ZN34_INTERNAL_1296a2c2_4_k_cu_3b5a12fd4cuda3std3__48in_placeE)
_ZN34_INTERNAL_1296a2c2_4_k_cu_3b5a12fd4cuda3std3__48in_placeE:
	.zero		1
	.type		_ZN34_INTERNAL_1296a2c2_4_k_cu_3b5a12fd4cuda3std6ranges3__45__cpo4sizeE,@object
	.size		_ZN34_INTERNAL_1296a2c2_4_k_cu_3b5a12fd4cuda3std6ranges3__45__cpo4sizeE,(_ZN34_INTERNAL_1296a2c2_4_k_cu_3b5a12fd6thrust24THRUST_300001_SM_1000_NS12placeholders2_2E - _ZN34_INTERNAL_1296a2c2_4_k_cu_3b5a12fd4cuda3std6ranges3__45__cpo4sizeE)
_ZN34_INTERNAL_1296a2c2_4_k_cu_3b5a12fd4cuda3std6ranges3__45__cpo4sizeE:
	.zero		1
	.type		_ZN34_INTERNAL_1296a2c2_4_k_cu_3b5a12fd6thrust24THRUST_300001_SM_1000_NS12placeholders2_2E,@object
	.size		_ZN34_INTERNAL_1296a2c2_4_k_cu_3b5a12fd6thrust24THRUST_300001_SM_1000_NS12placeholders2_2E,(_ZN34_INTERNAL_1296a2c2_4_k_cu_3b5a12fd4cuda3std3__45__cpo6cbeginE - _ZN34_INTERNAL_1296a2c2_4_k_cu_3b5a12fd6thrust24THRUST_300001_SM_1000_NS12placeholders2_2E)
_ZN34_INTERNAL_1296a2c2_4_k_cu_3b5a12fd6thrust24THRUST_300001_SM_1000_NS12placeholders2_2E:
	.zero		1
	.type		_ZN34_INTERNAL_1296a2c2_4_k_cu_3b5a12fd4cuda3std3__45__cpo6cbeginE,@object
	.size		_ZN34_INTERNAL_1296a2c2_4_k_cu_3b5a12fd4cuda3std3__45__cpo6cbeginE,(_ZN34_INTERNAL_1296a2c2_4_k_cu_3b5a12fd4cuda3std6ranges3__45__cpo6cbeginE - _ZN34_INTERNAL_1296a2c2_4_k_cu_3b5a12fd4cuda3std3__45__cpo6cbeginE)
_ZN34_INTERNAL_1296a2c2_4_k_cu_3b5a12fd4cuda3std3__45__cpo6cbeginE:
	.zero		1
	.type		_ZN34_INTERNAL_1296a2c2_4_k_cu_3b5a12fd4cuda3std6ranges3__45__cpo6cbeginE,@object
	.size		_ZN34_INTERNAL_1296a2c2_4_k_cu_3b5a12fd4cuda3std6ranges3__45__cpo6cbeginE,(_ZN34_INTERNAL_1296a2c2_4_k_cu_3b5a12fd6thrust24THRUST_300001_SM_1000_NS12placeholders2_6E - _ZN34_INTERNAL_1296a2c2_4_k_cu_3b5a12fd4cuda3std6ranges3__45__cpo6cbeginE)
_ZN34_INTERNAL_1296a2c2_4_k_cu_3b5a12fd4cuda3std6ranges3__45__cpo6cbeginE:
	.zero		1
	.type		_ZN34_INTERNAL_1296a2c2_4_k_cu_3b5a12fd6thrust24THRUST_300001_SM_1000_NS12placeholders2_6E,@object
	.size		_ZN34_INTERNAL_1296a2c2_4_k_cu_3b5a12fd6thrust24THRUST_300001_SM_1000_NS12placeholders2_6E,(_ZN34_INTERNAL_1296a2c2_4_k_cu_3b5a12fd4cuda3std3__45__cpo7crbeginE - _ZN34_INTERNAL_1296a2c2_4_k_cu_3b5a12fd6thrust24THRUST_300001_SM_1000_NS12placeholders2_6E)
_ZN34_INTERNAL_1296a2c2_4_k_cu_3b5a12fd6thrust24THRUST_300001_SM_1000_NS12placeholders2_6E:
	.zero		1
	.type		_ZN34_INTERNAL_1296a2c2_4_k_cu_3b5a12fd4cuda3std3__45__cpo7crbeginE,@object
	.size		_ZN34_INTERNAL_1296a2c2_4_k_cu_3b5a12fd4cuda3std3__45__cpo7crbeginE,(_ZN34_INTERNAL_1296a2c2_4_k_cu_3b5a12fd4cuda3std6ranges3__45__cpo4nextE - _ZN34_INTERNAL_1296a2c2_4_k_cu_3b5a12fd4cuda3std3__45__cpo7crbeginE)
_ZN34_INTERNAL_1296a2c2_4_k_cu_3b5a12fd4cuda3std3__45__cpo7crbeginE:
	.zero		1
	.type		_ZN34_INTERNAL_1296a2c2_4_k_cu_3b5a12fd4cuda3std6ranges3__45__cpo4nextE,@object
	.size		_ZN34_INTERNAL_1296a2c2_4_k_cu_3b5a12fd4cuda3std6ranges3__45__cpo4nextE,(_ZN34_INTERNAL_1296a2c2_4_k_cu_3b5a12fd4cuda3std6ranges3__45__cpo4swapE - _ZN34_INTERNAL_1296a2c2_4_k_cu_3b5a12fd4cuda3std6ranges3__45__cpo4nextE)
_ZN34_INTERNAL_1296a2c2_4_k_cu_3b5a12fd4cuda3std6ranges3__45__cpo4nextE:
	.zero		1
	.type		_ZN34_INTERNAL_1296a2c2_4_k_cu_3b5a12fd4cuda3std6ranges3__45__cpo4swapE,@object
	.size		_ZN34_INTERNAL_1296a2c2_4_k_cu_3b5a12fd4cuda3std6ranges3__45__cpo4swapE,(_ZN34_INTERNAL_1296a2c2_4_k_cu_3b5a12fd6thrust24THRUST_300001_SM_1000_NS8cuda_cub10par_nosyncE - _ZN34_INTERNAL_1296a2c2_4_k_cu_3b5a12fd4cuda3std6ranges3__45__cpo4swapE)
_ZN34_INTERNAL_1296a2c2_4_k_cu_3b5a12fd4cuda3std6ranges3__45__cpo4swapE:
	.zero		1
	.type		_ZN34_INTERNAL_1296a2c2_4_k_cu_3b5a12fd6thrust24THRUST_300001_SM_1000_NS8cuda_cub10par_nosyncE,@object
	.size		_ZN34_INTERNAL_1296a2c2_4_k_cu_3b5a12fd6thrust24THRUST_300001_SM_1000_NS8cuda_cub10par_nosyncE,(_ZN34_INTERNAL_1296a2c2_4_k_cu_3b5a12fd6thrust24THRUST_300001_SM_1000_NS3seqE - _ZN34_INTERNAL_1296a2c2_4_k_cu_3b5a12fd6thrust24THRUST_300001_SM_1000_NS8cuda_cub10par_nosyncE)
_ZN34_INTERNAL_1296a2c2_4_k_cu_3b5a12fd6thrust24THRUST_300001_SM_1000_NS8cuda_cub10par_nosyncE:
	.zero		1
	.type		_ZN34_INTERNAL_1296a2c2_4_k_cu_3b5a12fd6thrust24THRUST_300001_SM_1000_NS3seqE,@object
	.size		_ZN34_INTERNAL_1296a2c2_4_k_cu_3b5a12fd6thrust24THRUST_300001_SM_1000_NS3seqE,(_ZN34_INTERNAL_1296a2c2_4_k_cu_3b5a12fd4cuda3std3__420unreachable_sentinelE - _ZN34_INTERNAL_1296a2c2_4_k_cu_3b5a12fd6thrust24THRUST_300001_SM_1000_NS3seqE)
_ZN34_INTERNAL_1296a2c2_4_k_cu_3b5a12fd6thrust24THRUST_300001_SM_1000_NS3seqE:
	.zero		1
	.type		_ZN34_INTERNAL_1296a2c2_4_k_cu_3b5a12fd4cuda3std3__420unreachable_sentinelE,@object
	.size		_ZN34_INTERNAL_1296a2c2_4_k_cu_3b5a12fd4cuda3std3__420unreachable_sentinelE,(_ZN34_INTERNAL_1296a2c2_4_k_cu_3b5a12fd4cuda3std6ranges3__45__cpo5ssizeE - _ZN34_INTERNAL_1296a2c2_4_k_cu_3b5a12fd4cuda3std3__420unreachable_sentinelE)
_ZN34_INTERNAL_1296a2c2_4_k_cu_3b5a12fd4cuda3std3__420unreachable_sentinelE:
	.zero		1
	.type		_ZN34_INTERNAL_1296a2c2_4_k_cu_3b5a12fd4cuda3std6ranges3__45__cpo5ssizeE,@object
	.size		_ZN34_INTERNAL_1296a2c2_4_k_cu_3b5a12fd4cuda3std6ranges3__45__cpo5ssizeE,(_ZN34_INTERNAL_1296a2c2_4_k_cu_3b5a12fd6thrust24THRUST_300001_SM_1000_NS12placeholders2_3E - _ZN34_INTERNAL_1296a2c2_4_k_cu_3b5a12fd4cuda3std6ranges3__45__cpo5ssizeE)
_ZN34_INTERNAL_1296a2c2_4_k_cu_3b5a12fd4cuda3std6ranges3__45__cpo5ssizeE:
	.zero		1
	.type		_ZN34_INTERNAL_1296a2c2_4_k_cu_3b5a12fd6thrust24THRUST_300001_SM_1000_NS12placeholders2_3E,@object
	.size		_ZN34_INTERNAL_1296a2c2_4_k_cu_3b5a12fd6thrust24THRUST_300001_SM_1000_NS12placeholders2_3E,(_ZN34_INTERNAL_1296a2c2_4_k_cu_3b5a12fd4cuda3std3__45__cpo4cendE - _ZN34_INTERNAL_1296a2c2_4_k_cu_3b5a12fd6thrust24THRUST_300001_SM_1000_NS12placeholders2_3E)
_ZN34_INTERNAL_1296a2c2_4_k_cu_3b5a12fd6thrust24THRUST_300001_SM_1000_NS12placeholders2_3E:
	.zero		1
	.type		_ZN34_INTERNAL_1296a2c2_4_k_cu_3b5a12fd4cuda3std3__45__cpo4cendE,@object
	.size		_ZN34_INTERNAL_1296a2c2_4_k_cu_3b5a12fd4cuda3std3__45__cpo4cendE,(_ZN34_INTERNAL_1296a2c2_4_k_cu_3b5a12fd4cuda3std6ranges3__45__cpo4cendE - _ZN34_INTERNAL_1296a2c2_4_k_cu_3b5a12fd4cuda3std3__45__cpo4cendE)
_ZN34_INTERNAL_1296a2c2_4_k_cu_3b5a12fd4cuda3std3__45__cpo4cendE:
	.zero		1
	.type		_ZN34_INTERNAL_1296a2c2_4_k_cu_3b5a12fd4cuda3std6ranges3__45__cpo4cendE,@object
	.size		_ZN34_INTERNAL_1296a2c2_4_k_cu_3b5a12fd4cuda3std6ranges3__45__cpo4cendE,(_ZN34_INTERNAL_1296a2c2_4_k_cu_3b5a12fd6thrust24THRUST_300001_SM_1000_NS12placeholders2_7E - _ZN34_INTERNAL_1296a2c2_4_k_cu_3b5a12fd4cuda3std6ranges3__45__cpo4cendE)
_ZN34_INTERNAL_1296a2c2_4_k_cu_3b5a12fd4cuda3std6ranges3__45__cpo4cendE:
	.zero		1
	.type		_ZN34_INTERNAL_1296a2c2_4_k_cu_3b5a12fd6thrust24THRUST_300001_SM_1000_NS12placeholders2_7E,@object
	.size		_ZN34_INTERNAL_1296a2c2_4_k_cu_3b5a12fd6thrust24THRUST_300001_SM_1000_NS12placeholders2_7E,(_ZN34_INTERNAL_1296a2c2_4_k_cu_3b5a12fd4cuda3std3__45__cpo5crendE - _ZN34_INTERNAL_1296a2c2_4_k_cu_3b5a12fd6thrust24THRUST_300001_SM_1000_NS12placeholders2_7E)
_ZN34_INTERNAL_1296a2c2_4_k_cu_3b5a12fd6thrust24THRUST_300001_SM_1000_NS12placeholders2_7E:
	.zero		1
	.type		_ZN34_INTERNAL_1296a2c2_4_k_cu_3b5a12fd4cuda3std3__45__cpo5crendE,@object
	.size		_ZN34_INTERNAL_1296a2c2_4_k_cu_3b5a12fd4cuda3std3__45__cpo5crendE,(_ZN34_INTERNAL_1296a2c2_4_k_cu_3b5a12fd4cuda3std6ranges3__45__cpo4prevE - _ZN34_INTERNAL_1296a2c2_4_k_cu_3b5a12fd4cuda3std3__45__cpo5crendE)
_ZN34_INTERNAL_1296a2c2_4_k_cu_3b5a12fd4cuda3std3__45__cpo5crendE:
	.zero		1
	.type		_ZN34_INTERNAL_1296a2c2_4_k_cu_3b5a12fd4cuda3std6ranges3__45__cpo4prevE,@object
	.size		_ZN34_INTERNAL_1296a2c2_4_k_cu_3b5a12fd4cuda3std6ranges3__45__cpo4prevE,(_ZN34_INTERNAL_1296a2c2_4_k_cu_3b5a12fd4cuda3std6ranges3__45__cpo9iter_moveE - _ZN34_INTERNAL_1296a2c2_4_k_cu_3b5a12fd4cuda3std6ranges3__45__cpo4prevE)
_ZN34_INTERNAL_1296a2c2_4_k_cu_3b5a12fd4cuda3std6ranges3__45__cpo4prevE:
	.zero		1
	.type		_ZN34_INTERNAL_1296a2c2_4_k_cu_3b5a12fd4cuda3std6ranges3__45__cpo9iter_moveE,@object
	.size		_ZN34_INTERNAL_1296a2c2_4_k_cu_3b5a12fd4cuda3std6ranges3__45__cpo9iter_moveE,(_ZN34_INTERNAL_1296a2c2_4_k_cu_3b5a12fd6thrust24THRUST_300001_SM_1000_NS6system6detail10sequential3seqE - _ZN34_INTERNAL_1296a2c2_4_k_cu_3b5a12fd4cuda3std6ranges3__45__cpo9iter_moveE)
_ZN34_INTERNAL_1296a2c2_4_k_cu_3b5a12fd4cuda3std6ranges3__45__cpo9iter_moveE:
	.zero		1
	.type		_ZN34_INTERNAL_1296a2c2_4_k_cu_3b5a12fd6thrust24THRUST_300001_SM_1000_NS6system6detail10sequential3seqE,@object
	.size		_ZN34_INTERNAL_1296a2c2_4_k_cu_3b5a12fd6thrust24THRUST_300001_SM_1000_NS6system6detail10sequential3seqE,(_ZN34_INTERNAL_1296a2c2_4_k_cu_3b5a12fd6thrust24THRUST_300001_SM_1000_NS12placeholders2_9E - _ZN34_INTERNAL_1296a2c2_4_k_cu_3b5a12fd6thrust24THRUST_300001_SM_1000_NS6system6detail10sequential3seqE)
_ZN34_INTERNAL_1296a2c2_4_k_cu_3b5a12fd6thrust24THRUST_300001_SM_1000_NS6system6detail10sequential3seqE:
	.zero		1
	.type		_ZN34_INTERNAL_1296a2c2_4_k_cu_3b5a12fd6thrust24THRUST_300001_SM_1000_NS12placeholders2_9E,@object
	.size		_ZN34_INTERNAL_1296a2c2_4_k_cu_3b5a12fd6thrust24THRUST_300001_SM_1000_NS12placeholders2_9E,(_ZN34_INTERNAL_1296a2c2_4_k_cu_3b5a12fd4cuda3std3__419piecewise_constructE - _ZN34_INTERNAL_1296a2c2_4_k_cu_3b5a12fd6thrust24THRUST_300001_SM_1000_NS12placeholders2_9E)
_ZN34_INTERNAL_1296a2c2_4_k_cu_3b5a12fd6thrust24THRUST_300001_SM_1000_NS12placeholders2_9E:
	.zero		1
	.type		_ZN34_INTERNAL_1296a2c2_4_k_cu_3b5a12fd4cuda3std3__419piecewise_constructE,@object
	.size		_ZN34_INTERNAL_1296a2c2_4_k_cu_3b5a12fd4cuda3std3__419piecewise_constructE,(_ZN34_INTERNAL_1296a2c2_4_k_cu_3b5a12fd4cuda3std6ranges3__45__cpo5cdataE - _ZN34_INTERNAL_1296a2c2_4_k_cu_3b5a12fd4cuda3std3__419piecewise_constructE)
_ZN34_INTERNAL_1296a2c2_4_k_cu_3b5a12fd4cuda3std3__419piecewise_constructE:
	.zero		1
	.type		_ZN34_INTERNAL_1296a2c2_4_k_cu_3b5a12fd4cuda3std6ranges3__45__cpo5cdataE,@object
	.size		_ZN34_INTERNAL_1296a2c2_4_k_cu_3b5a12fd4cuda3std6ranges3__45__cpo5cdataE,(_ZN34_INTERNAL_1296a2c2_4_k_cu_3b5a12fd6thrust24THRUST_300001_SM_1000_NS12placeholders2_1E - _ZN34_INTERNAL_1296a2c2_4_k_cu_3b5a12fd4cuda3std6ranges3__45__cpo5cdataE)
_ZN34_INTERNAL_1296a2c2_4_k_cu_3b5a12fd4cuda3std6ranges3__45__cpo5cdataE:
	.zero		1
	.type		_ZN34_INTERNAL_1296a2c2_4_k_cu_3b5a12fd6thrust24THRUST_300001_SM_1000_NS12placeholders2_1E,@object
	.size		_ZN34_INTERNAL_1296a2c2_4_k_cu_3b5a12fd6thrust24THRUST_300001_SM_1000_NS12placeholders2_1E,(_ZN34_INTERNAL_1296a2c2_4_k_cu_3b5a12fd4cuda3std3__45__cpo3endE - _ZN34_INTERNAL_1296a2c2_4_k_cu_3b5a12fd6thrust24THRUST_300001_SM_1000_NS12placeholders2_1E)
_ZN34_INTERNAL_1296a2c2_4_k_cu_3b5a12fd6thrust24THRUST_300001_SM_1000_NS12placeholders2_1E:
	.zero		1
	.type		_ZN34_INTERNAL_1296a2c2_4_k_cu_3b5a12fd4cuda3std3__45__cpo3endE,@object
	.size		_ZN34_INTERNAL_1296a2c2_4_k_cu_3b5a12fd4cuda3std3__45__cpo3endE,(_ZN34_INTERNAL_1296a2c2_4_k_cu_3b5a12fd4cuda3std6ranges3__45__cpo3endE - _ZN34_INTERNAL_1296a2c2_4_k_cu_3b5a12fd4cuda3std3__45__cpo3endE)
_ZN34_INTERNAL_1296a2c2_4_k_cu_3b5a12fd4cuda3std3__45__cpo3endE:
	.zero		1
	.type		_ZN34_INTERNAL_1296a2c2_4_k_cu_3b5a12fd4cuda3std6ranges3__45__cpo3endE,@object
	.size		_ZN34_INTERNAL_1296a2c2_4_k_cu_3b5a12fd4cuda3std6ranges3__45__cpo3endE,(_ZN34_INTERNAL_1296a2c2_4_k_cu_3b5a12fd6thrust24THRUST_300001_SM_1000_NS12placeholders2_5E - _ZN34_INTERNAL_1296a2c2_4_k_cu_3b5a12fd4cuda3std6ranges3__45__cpo3endE)
_ZN34_INTERNAL_1296a2c2_4_k_cu_3b5a12fd4cuda3std6ranges3__45__cpo3endE:
	.zero		1
	.type		_ZN34_INTERNAL_1296a2c2_4_k_cu_3b5a12fd6thrust24THRUST_300001_SM_1000_NS12placeholders2_5E,@object
	.size		_ZN34_INTERNAL_1296a2c2_4_k_cu_3b5a12fd6thrust24THRUST_300001_SM_1000_NS12placeholders2_5E,(_ZN34_INTERNAL_1296a2c2_4_k_cu_3b5a12fd4cuda3std3__45__cpo4rendE - _ZN34_INTERNAL_1296a2c2_4_k_cu_3b5a12fd6thrust24THRUST_300001_SM_1000_NS12placeholders2_5E)
_ZN34_INTERNAL_1296a2c2_4_k_cu_3b5a12fd6thrust24THRUST_300001_SM_1000_NS12placeholders2_5E:
	.zero		1
	.type		_ZN34_INTERNAL_1296a2c2_4_k_cu_3b5a12fd4cuda3std3__45__cpo4rendE,@object
	.size		_ZN34_INTERNAL_1296a2c2_4_k_cu_3b5a12fd4cuda3std3__45__cpo4rendE,(_ZN34_INTERNAL_1296a2c2_4_k_cu_3b5a12fd4cuda3std6ranges3__45__cpo9iter_swapE - _ZN34_INTERNAL_1296a2c2_4_k_cu_3b5a12fd4cuda3std3__45__cpo4rendE)
_ZN34_INTERNAL_1296a2c2_4_k_cu_3b5a12fd4cuda3std3__45__cpo4rendE:
	.zero		1
	.type		_ZN34_INTERNAL_1296a2c2_4_k_cu_3b5a12fd4cuda3std6ranges3__45__cpo9iter_swapE,@object
	.size		_ZN34_INTERNAL_1296a2c2_4_k_cu_3b5a12fd4cuda3std6ranges3__45__cpo9iter_swapE,(_ZN34_INTERNAL_1296a2c2_4_k_cu_3b5a12fd4cuda3std3__48unexpectE - _ZN34_INTERNAL_1296a2c2_4_k_cu_3b5a12fd4cuda3std6ranges3__45__cpo9iter_swapE)
_ZN34_INTERNAL_1296a2c2_4_k_cu_3b5a12fd4cuda3std6ranges3__45__cpo9iter_swapE:
	.zero		1
	.type		_ZN34_INTERNAL_1296a2c2_4_k_cu_3b5a12fd4cuda3std3__48unexpectE,@object
	.size		_ZN34_INTERNAL_1296a2c2_4_k_cu_3b5a12fd4cuda3std3__48unexpectE,(_ZN34_INTERNAL_1296a2c2_4_k_cu_3b5a12fd6thrust24THRUST_300001_SM_1000_NS8cuda_cub3parE - _ZN34_INTERNAL_1296a2c2_4_k_cu_3b5a12fd4cuda3std3__48unexpectE)
_ZN34_INTERNAL_1296a2c2_4_k_cu_3b5a12fd4cuda3std3__48unexpectE:
	.zero		1
	.type		_ZN34_INTERNAL_1296a2c2_4_k_cu_3b5a12fd6thrust24THRUST_300001_SM_1000_NS8cuda_cub3parE,@object
	.size		_ZN34_INTERNAL_1296a2c2_4_k_cu_3b5a12fd6thrust24THRUST_300001_SM_1000_NS8cuda_cub3parE,(.L_29 - _ZN34_INTERNAL_1296a2c2_4_k_cu_3b5a12fd6thrust24THRUST_300001_SM_1000_NS8cuda_cub3parE)
_ZN34_INTERNAL_1296a2c2_4_k_cu_3b5a12fd6thrust24THRUST_300001_SM_1000_NS8cuda_cub3parE:
	.zero		1
.L_29:


//--------------------- .nv.shared._ZN3cub18CUB_300001_SM_10006detail11EmptyKernelIvEEvv --------------------------
	.section	.nv.shared._ZN3cub18CUB_300001_SM_10006detail11EmptyKernelIvEEvv,"aw",@nobits
	.sectionflags	@""
	.align	16
	.zero		1024


//--------------------- .nv.shared._Z10mergePairsILi256EEvP8WordDataiiiPiS2_ --------------------------
	.section	.nv.shared._Z10mergePairsILi256EEvP8WordDataiiiPiS2_,"aw",@nobits
	.sectionflags	@""
	.align	16
	.zero		1024


//--------------------- .nv.shared._Z12countBigramsILi256EEvPK8WordDataPiS3_S3_ii --------------------------
	.section	.nv.shared._Z12countBigramsILi256EEvPK8WordDataPiS3_S3_ii,"aw",@nobits
	.sectionflags	@""
	.align	16
	.zero		1024


//--------------------- .nv.shared._Z14findBestBigramPiS_S_iS_S_S_ --------------------------
	.section	.nv.shared._Z14findBestBigramPiS_S_iS_S_S_,"aw",@nobits
	.sectionflags	@""
	.align	16
	.zero		1024


//--------------------- .nv.shared._Z13tokenizeWordsPKcPiS1_P8WordDataP12UTF8TokenMapiS1_ --------------------------
	.section	.nv.shared._Z13tokenizeWordsPKcPiS1_P8WordDataP12UTF8TokenMapiS1_,"aw",@nobits
	.sectionflags	@""
	.align	16
	.zero		1024


//--------------------- .nv.constant0._ZN3cub18CUB_300001_SM_10006detail8for_each13static_kernelINS2_12policy_hub_t12policy_500_tEmN6thrust24THRUST_300001_SM_1000_NS8cuda_cub20__uninitialized_fill7functorINS7_10device_ptrIiEEiEEEEvT0_T1_ --------------------------
	.section	.nv.constant0._ZN3cub18CUB_300001_SM_10006detail8for_each13static_kernelINS2_12policy_hub_t12policy_500_tEmN6thrust24THRUST_300001_SM_1000_NS8cuda_cub20__uninitialized_fill7functorINS7_10device_ptrIiEEiEEEEvT0_T1_,"a",@progbits
	.sectionflags	@""
	.align	4
.nv.constant0._ZN3cub18CUB_300001_SM_10006detail8for_each13static_kernelINS2_12policy_hub_t12policy_500_tEmN6thrust24THRUST_300001_SM_1000_NS8cuda_cub20__uninitialized_fill7functorINS7_10device_ptrIiEEiEEEEvT0_T1_:
	.zero		920


//--------------------- .nv.constant0._ZN3cub18CUB_300001_SM_10006detail11EmptyKernelIvEEvv --------------------------
	.section	.nv.constant0._ZN3cub18CUB_300001_SM_10006detail11EmptyKernelIvEEvv,"a",@progbits
	.sectionflags	@""
	.align	4
.nv.constant0._ZN3cub18CUB_300001_SM_10006detail11EmptyKernelIvEEvv:
	.zero		896


//--------------------- .nv.constant0._Z10mergePairsILi256EEvP8WordDataiiiPiS2_ --------------------------
	.section	.nv.constant0._Z10mergePairsILi256EEvP8WordDataiiiPiS2_,"a",@progbits
	.sectionflags	@""
	.align	4
.nv.constant0._Z10mergePairsILi256EEvP8WordDataiiiPiS2_:
	.zero		936


//--------------------- .nv.constant0._Z12countBigramsILi256EEvPK8WordDataPiS3_S3_ii --------------------------
	.section	.nv.constant0._Z12countBigramsILi256EEvPK8WordDataPiS3_S3_ii,"a",@progbits
	.sectionflags	@""
	.align	4
.nv.constant0._Z12countBigramsILi256EEvPK8WordDataPiS3_S3_ii:
	.zero		936


//--------------------- .nv.constant0._Z14findBestBigramPiS_S_iS_S_S_ --------------------------
	.section	.nv.constant0._Z14findBestBigramPiS_S_iS_S_S_,"a",@progbits
	.sectionflags	@""
	.align	4
.nv.constant0._Z14findBestBigramPiS_S_iS_S_S_:
	.zero		952


//--------------------- .nv.constant0._Z13tokenizeWordsPKcPiS1_P8WordDataP12UTF8TokenMapiS1_ --------------------------
	.section	.nv.constant0._Z13tokenizeWordsPKcPiS1_P8WordDataP12UTF8TokenMapiS1_,"a",@progbits
	.sectionflags	@""
	.align	4
.nv.constant0._Z13tokenizeWordsPKcPiS1_P8WordDataP12UTF8TokenMapiS1_:
	.zero		952


//--------------------- SYMBOLS --------------------------

	.type		.nv.reservedSmem.offset0,@object
	.size		.nv.reservedSmem.offset0,0x4
	.type		.nv.reservedSmem.cap,@object
	.size		.nv.reservedSmem.cap,0x4
